	.target	sm_90a

	.elftype	@"ET_EXEC"


//--------------------- .note.nv.tkinfo           --------------------------
	.section	.note.nv.tkinfo,"",@"SHT_NOTE"
	.sectionflags	@"SHF_NOTE_NV_TKINFO"
	.tkinfo
        /*0018*/ 	.word	0x00000002
        /*0030*/ 	.string	""
        /*0030*/ 	.string	"ptxas"
        /*0030*/ 	.string	"Cuda compilation tools, release 13.0, V13.0.88"
        /*0030*/ 	.string	"Build cuda_13.0.r13.0/compiler.36424714_0"
        /*0030*/ 	.string	"-arch sm_90a -m 64 "



//--------------------- .note.nv.cuinfo           --------------------------
	.section	.note.nv.cuinfo,"",@"SHT_NOTE"
	.sectionflags	@"SHF_NOTE_NV_CUINFO"
        /*0018*/ 	.short	0x0002
        /*001a*/ 	.short	0x005a
        /*001c*/ 	.short	0x0082
	.zero		2


//--------------------- .nv.info                  --------------------------
	.section	.nv.info,"",@"SHT_CUDA_INFO"
	.align	4


	//----- nvinfo : EIATTR_REGCOUNT
	.align		4
        /*0000*/ 	.byte	0x04, 0x2f
        /*0002*/ 	.short	(.L_15 - .L_14)
	.align		4
.L_14:
        /*0004*/ 	.word	index@(_ZN7cutlass13device_kernelINS_4gemm6kernel13GemmUniversalIN4cute5tupleIJiiiiEEENS1_10collective13CollectiveMmaINS1_34MainloopSm90TmaGmmaWarpSpecializedILi15ENS5_IJNS4_1CILi1EEESB_SB_EEENS1_35KernelTmaWarpSpecializedCooperativeEEENS5_IJNSA_ILi384EEENSA_ILi96EEENSA_ILi16EEEEEENS_6half_tENS5_IJlSB_lEEESJ_SK_NS4_8TiledMMAINS4_8MMA_AtomIJNS4_4SM904GMMA25MMA_64x96x16_F32F16F16_SSILNSO_5MajorE0ELSQ_0ELNSO_7ScaleInE1ELSR_1EEEEEENS4_6LayoutINS5_IJNSA_ILi2EEESB_SB_EEENS5_IJSB_NSA_ILi0EEESX_EEEEENS5_IJNS4_10UnderscoreES10_S10_EEEEENS4_13SM90_TMA_LOADENS4_14ComposedLayoutINS4_7SwizzleILi1ELi4ELi3EEENS4_18smem_ptr_flag_bitsILi16EEENSU_INS5_IJNSA_ILi8EEESH_EEENS5_IJSH_SB_EEEEEEEvNS4_8identityES13_S1D_vS1E_EENS_8epilogue10collective6detail29Sm90TmaWarpSpecializedAdapterINS1H_15DefaultEpilogueISJ_SK_SK_NS1G_6thread17LinearCombinationISJ_Li1EffLNS1L_9ScaleType4KindE0ELNS_15FloatRoundStyleE2ESJ_EENS1_15EpilogueDefaultEEEEEvvEEEEvNT_6ParamsE)
        /*0008*/ 	.word	0x000000a8


	//----- nvinfo : EIATTR_FRAME_SIZE
	.align		4
.L_15:
        /*000c*/ 	.byte	0x04, 0x11
        /*000e*/ 	.short	(.L_17 - .L_16)
	.align		4
.L_16:
        /*0010*/ 	.word	index@(_ZN7cutlass13device_kernelINS_4gemm6kernel13GemmUniversalIN4cute5tupleIJiiiiEEENS1_10collective13CollectiveMmaINS1_34MainloopSm90TmaGmmaWarpSpecializedILi15ENS5_IJNS4_1CILi1EEESB_SB_EEENS1_35KernelTmaWarpSpecializedCooperativeEEENS5_IJNSA_ILi384EEENSA_ILi96EEENSA_ILi16EEEEEENS_6half_tENS5_IJlSB_lEEESJ_SK_NS4_8TiledMMAINS4_8MMA_AtomIJNS4_4SM904GMMA25MMA_64x96x16_F32F16F16_SSILNSO_5MajorE0ELSQ_0ELNSO_7ScaleInE1ELSR_1EEEEEENS4_6LayoutINS5_IJNSA_ILi2EEESB_SB_EEENS5_IJSB_NSA_ILi0EEESX_EEEEENS5_IJNS4_10UnderscoreES10_S10_EEEEENS4_13SM90_TMA_LOADENS4_14ComposedLayoutINS4_7SwizzleILi1ELi4ELi3EEENS4_18smem_ptr_flag_bitsILi16EEENSU_INS5_IJNSA_ILi8EEESH_EEENS5_IJSH_SB_EEEEEEEvNS4_8identityES13_S1D_vS1E_EENS_8epilogue10collective6detail29Sm90TmaWarpSpecializedAdapterINS1H_15DefaultEpilogueISJ_SK_SK_NS1G_6thread17LinearCombinationISJ_Li1EffLNS1L_9ScaleType4KindE0ELNS_15FloatRoundStyleE2ESJ_EENS1_15EpilogueDefaultEEEEEvvEEEEvNT_6ParamsE)
        /*0014*/ 	.word	0x00000000


	//----- nvinfo : EIATTR_MIN_STACK_SIZE
	.align		4
.L_17:
        /*0018*/ 	.byte	0x04, 0x12
        /*001a*/ 	.short	(.L_19 - .L_18)
	.align		4
.L_18:
        /*001c*/ 	.word	index@(_ZN7cutlass13device_kernelINS_4gemm6kernel13GemmUniversalIN4cute5tupleIJiiiiEEENS1_10collective13CollectiveMmaINS1_34MainloopSm90TmaGmmaWarpSpecializedILi15ENS5_IJNS4_1CILi1EEESB_SB_EEENS1_35KernelTmaWarpSpecializedCooperativeEEENS5_IJNSA_ILi384EEENSA_ILi96EEENSA_ILi16EEEEEENS_6half_tENS5_IJlSB_lEEESJ_SK_NS4_8TiledMMAINS4_8MMA_AtomIJNS4_4SM904GMMA25MMA_64x96x16_F32F16F16_SSILNSO_5MajorE0ELSQ_0ELNSO_7ScaleInE1ELSR_1EEEEEENS4_6LayoutINS5_IJNSA_ILi2EEESB_SB_EEENS5_IJSB_NSA_ILi0EEESX_EEEEENS5_IJNS4_10UnderscoreES10_S10_EEEEENS4_13SM90_TMA_LOADENS4_14ComposedLayoutINS4_7SwizzleILi1ELi4ELi3EEENS4_18smem_ptr_flag_bitsILi16EEENSU_INS5_IJNSA_ILi8EEESH_EEENS5_IJSH_SB_EEEEEEEvNS4_8identityES13_S1D_vS1E_EENS_8epilogue10collective6detail29Sm90TmaWarpSpecializedAdapterINS1H_15DefaultEpilogueISJ_SK_SK_NS1G_6thread17LinearCombinationISJ_Li1EffLNS1L_9ScaleType4KindE0ELNS_15FloatRoundStyleE2ESJ_EENS1_15EpilogueDefaultEEEEEvvEEEEvNT_6ParamsE)
        /*0020*/ 	.word	0x00000000
.L_19:


//--------------------- .nv.compat                --------------------------
	.section	.nv.compat,"",@"SHT_CUDA_COMPAT_INFO"
	.align	4
        /*0000*/ 	.byte	0x02, 0x09, 0x01, 0x00, 0x02, 0x02, 0x04, 0x00, 0x02, 0x05, 0x05, 0x00, 0x03, 0x07, 0x01, 0x01
        /*0010*/ 	.byte	0x02, 0x03, 0x01, 0x00, 0x02, 0x06, 0x01, 0x00, 0x04, 0x0b, 0x08, 0x00, 0x00, 0x00, 0x00, 0x00
        /*0020*/ 	.byte	0x00, 0x00, 0x00, 0x00


//--------------------- .nv.info._ZN7cutlass13device_kernelINS_4gemm6kernel13GemmUniversalIN4cute5tupleIJiiiiEEENS1_10collective13CollectiveMmaINS1_34MainloopSm90TmaGmmaWarpSpecializedILi15ENS5_IJNS4_1CILi1EEESB_SB_EEENS1_35KernelTmaWarpSpecializedCooperativeEEENS5_IJNSA_ILi384EEENSA_ILi96EEENSA_ILi16EEEEEENS_6half_tENS5_IJlSB_lEEESJ_SK_NS4_8TiledMMAINS4_8MMA_AtomIJNS4_4SM904GMMA25MMA_64x96x16_F32F16F16_SSILNSO_5MajorE0ELSQ_0ELNSO_7ScaleInE1ELSR_1EEEEEENS4_6LayoutINS5_IJNSA_ILi2EEESB_SB_EEENS5_IJSB_NSA_ILi0EEESX_EEEEENS5_IJNS4_10UnderscoreES10_S10_EEEEENS4_13SM90_TMA_LOADENS4_14ComposedLayoutINS4_7SwizzleILi1ELi4ELi3EEENS4_18smem_ptr_flag_bitsILi16EEENSU_INS5_IJNSA_ILi8EEESH_EEENS5_IJSH_SB_EEEEEEEvNS4_8identityES13_S1D_vS1E_EENS_8epilogue10collective6detail29Sm90TmaWarpSpecializedAdapterINS1H_15DefaultEpilogueISJ_SK_SK_NS1G_6thread17LinearCombinationISJ_Li1EffLNS1L_9ScaleType4KindE0ELNS_15FloatRoundStyleE2ESJ_EENS1_15EpilogueDefaultEEEEEvvEEEEvNT_6ParamsE --------------------------
	.section	.nv.info._ZN7cutlass13device_kernelINS_4gemm6kernel13GemmUniversalIN4cute5tupleIJiiiiEEENS1_10collective13CollectiveMmaINS1_34MainloopSm90TmaGmmaWarpSpecializedILi15ENS5_IJNS4_1CILi1EEESB_SB_EEENS1_35KernelTmaWarpSpecializedCooperativeEEENS5_IJNSA_ILi384EEENSA_ILi96EEENSA_ILi16EEEEEENS_6half_tENS5_IJlSB_lEEESJ_SK_NS4_8TiledMMAINS4_8MMA_AtomIJNS4_4SM904GMMA25MMA_64x96x16_F32F16F16_SSILNSO_5MajorE0ELSQ_0ELNSO_7ScaleInE1ELSR_1EEEEEENS4_6LayoutINS5_IJNSA_ILi2EEESB_SB_EEENS5_IJSB_NSA_ILi0EEESX_EEEEENS5_IJNS4_10UnderscoreES10_S10_EEEEENS4_13SM90_TMA_LOADENS4_14ComposedLayoutINS4_7SwizzleILi1ELi4ELi3EEENS4_18smem_ptr_flag_bitsILi16EEENSU_INS5_IJNSA_ILi8EEESH_EEENS5_IJSH_SB_EEEEEEEvNS4_8identityES13_S1D_vS1E_EENS_8epilogue10collective6detail29Sm90TmaWarpSpecializedAdapterINS1H_15DefaultEpilogueISJ_SK_SK_NS1G_6thread17LinearCombinationISJ_Li1EffLNS1L_9ScaleType4KindE0ELNS_15FloatRoundStyleE2ESJ_EENS1_15EpilogueDefaultEEEEEvvEEEEvNT_6ParamsE,"",@"SHT_CUDA_INFO"
	.sectionflags	@""
	.align	4


	//----- nvinfo : EIATTR_CUDA_API_VERSION
	.align		4
        /*0000*/ 	.byte	0x04, 0x37
        /*0002*/ 	.short	(.L_21 - .L_20)
.L_20:
        /*0004*/ 	.word	0x00000082


	//----- nvinfo : EIATTR_KPARAM_INFO
	.align		4
.L_21:
        /*0008*/ 	.byte	0x04, 0x17
        /*000a*/ 	.short	(.L_23 - .L_22)
.L_22:
        /*000c*/ 	.word	0x00000000
        /*0010*/ 	.short	0x0000
        /*0012*/ 	.short	0x0070
        /*0014*/ 	.byte	0x00, 0xf0, 0x01, 0x10


	//----- nvinfo : EIATTR_SPARSE_MMA_MASK
	.align		4
.L_23:
        /*0018*/ 	.byte	0x03, 0x50
        /*001a*/ 	.short	0x0000


	//----- nvinfo : EIATTR_MAXREG_COUNT
	.align		4
        /*001c*/ 	.byte	0x03, 0x1b
        /*001e*/ 	.short	0x00a8


	//----- nvinfo : EIATTR_NUM_BARRIERS
	.align		4
        /*0020*/ 	.byte	0x02, 0x4c
        /*0022*/ 	.byte	0x01
	.zero		1


	//----- nvinfo : EIATTR_EXTERNS
	.align		4
        /*0024*/ 	.byte	0x04, 0x0f
        /*0026*/ 	.short	(.L_25 - .L_24)


	//   ....[0]....
	.align		4
.L_24:
        /*0028*/ 	.word	index@(__assertfail)


	//----- nvinfo : EIATTR_MERCURY_ISA_VERSION
	.align		4
.L_25:
        /*002c*/ 	.byte	0x03, 0x5f
        /*002e*/ 	.short	0x0101


	//----- nvinfo : EIATTR_INT_WARP_WIDE_INSTR_OFFSETS
	.align		4
        /*0030*/ 	.byte	0x04, 0x31
        /*0032*/ 	.short	(.L_27 - .L_26)


	//   ....[0]....
.L_26:
        /*0034*/ 	.word	0x00000550


	//   ....[1]....
        /*0038*/ 	.word	0x00000560


	//   ....[2]....
        /*003c*/ 	.word	0x00000640


	//----- nvinfo : EIATTR_COOP_GROUP_MASK_REGIDS
	.align		4
.L_27:
        /*0040*/ 	.byte	0x04, 0x29
        /*0042*/ 	.short	(.L_29 - .L_28)


	//   ....[0]....
.L_28:
        /*0044*/ 	.word	0xffffffff


	//   ....[1]....
        /*0048*/ 	.word	0xffffffff


	//   ....[2]....
        /*004c*/ 	.word	0xffffffff


	//   ....[3]....
        /*0050*/ 	.word	0xffffffff


	//   ....[4]....
        /*0054*/ 	.word	0xffffffff


	//----- nvinfo : EIATTR_COOP_GROUP_INSTR_OFFSETS
	.align		4
.L_29:
        /*0058*/ 	.byte	0x04, 0x28
        /*005a*/ 	.short	(.L_31 - .L_30)


	//   ....[0]....
.L_30:
        /*005c*/ 	.word	0x00000060


	//   ....[1]....
        /*0060*/ 	.word	0x00000070


	//   ....[2]....
        /*0064*/ 	.word	0x00000130


	//   ....[3]....
        /*0068*/ 	.word	0x00000450


	//   ....[4]....
        /*006c*/ 	.word	0x00001110


	//----- nvinfo : EIATTR_REG_RECONFIG
	.align		4
.L_31:
        /*0070*/ 	.byte	0x01, 0x54
	.zero		2


	//----- nvinfo : EIATTR_SYSCALL_OFFSETS
	.align		4
        /*0074*/ 	.byte	0x04, 0x46
        /*0076*/ 	.short	(.L_33 - .L_32)


	//   ....[0]....
.L_32:
        /*0078*/ 	.word	0x000012d0


	//----- nvinfo : EIATTR_MBARRIER_INSTR_OFFSETS
	.align		4
.L_33:
        /*007c*/ 	.byte	0x04, 0x39
        /*007e*/ 	.short	(.L_35 - .L_34)


	//   ....[0]....
.L_34:
        /*0080*/ 	.word	0x00000250
        /*0084*/ 	.word	0x000000ff
        /*0088*/ 	.word	0x00000000
        /*008c*/ 	.short	0x0100
        /*008e*/ 	.byte	0x08
	.zero		1


	//   ....[1]....
        /*0090*/ 	.word	0x00000260
        /*0094*/ 	.word	0x000000ff
        /*0098*/ 	.word	0x00000078
        /*009c*/ 	.short	0x0100
        /*009e*/ 	.byte	0x08
	.zero		1


	//   ....[2]....
        /*00a0*/ 	.word	0x00000270
        /*00a4*/ 	.word	0x000000ff
        /*00a8*/ 	.word	0x00000008
        /*00ac*/ 	.short	0x0100
        /*00ae*/ 	.byte	0x08
	.zero		1


	//   ....[3]....
        /*00b0*/ 	.word	0x00000280
        /*00b4*/ 	.word	0x000000ff
        /*00b8*/ 	.word	0x00000080
        /*00bc*/ 	.short	0x0100
        /*00be*/ 	.byte	0x08
	.zero		1


	//   ....[4]....
        /*00c0*/ 	.word	0x00000290
        /*00c4*/ 	.word	0x000000ff
        /*00c8*/ 	.word	0x00000010
        /*00cc*/ 	.short	0x0100
        /*00ce*/ 	.byte	0x08
	.zero		1


	//   ....[5]....
        /*00d0*/ 	.word	0x000002a0
        /*00d4*/ 	.word	0x000000ff
        /*00d8*/ 	.word	0x00000088
        /*00dc*/ 	.short	0x0100
        /*00de*/ 	.byte	0x08
	.zero		1


	//   ....[6]....
        /*00e0*/ 	.word	0x000002b0
        /*00e4*/ 	.word	0x000000ff
        /*00e8*/ 	.word	0x00000018
        /*00ec*/ 	.short	0x0100
        /*00ee*/ 	.byte	0x08
	.zero		1


	//   ....[7]....
        /*00f0*/ 	.word	0x000002c0
        /*00f4*/ 	.word	0x000000ff
        /*00f8*/ 	.word	0x00000090
        /*00fc*/ 	.short	0x0100
        /*00fe*/ 	.byte	0x08
	.zero		1


	//   ....[8]....
        /*0100*/ 	.word	0x000002d0
        /*0104*/ 	.word	0x000000ff
        /*0108*/ 	.word	0x00000020
        /*010c*/ 	.short	0x0100
        /*010e*/ 	.byte	0x08
	.zero		1


	//   ....[9]....
        /*0110*/ 	.word	0x000002e0
        /*0114*/ 	.word	0x000000ff
        /*0118*/ 	.word	0x00000098
        /*011c*/ 	.short	0x0100
        /*011e*/ 	.byte	0x08
	.zero		1


	//   ....[10]....
        /*0120*/ 	.word	0x000002f0
        /*0124*/ 	.word	0x000000ff
        /*0128*/ 	.word	0x00000028
        /*012c*/ 	.short	0x0100
        /*012e*/ 	.byte	0x08
	.zero		1


	//   ....[11]....
        /*0130*/ 	.word	0x00000300
        /*0134*/ 	.word	0x000000ff
        /*0138*/ 	.word	0x000000a0
        /*013c*/ 	.short	0x0100
        /*013e*/ 	.byte	0x08
	.zero		1


	//   ....[12]....
        /*0140*/ 	.word	0x00000310
        /*0144*/ 	.word	0x000000ff
        /*0148*/ 	.word	0x00000030
        /*014c*/ 	.short	0x0100
        /*014e*/ 	.byte	0x08
	.zero		1


	//   ....[13]....
        /*0150*/ 	.word	0x00000320
        /*0154*/ 	.word	0x000000ff
        /*0158*/ 	.word	0x000000a8
        /*015c*/ 	.short	0x0100
        /*015e*/ 	.byte	0x08
	.zero		1


	//   ....[14]....
        /*0160*/ 	.word	0x00000330
        /*0164*/ 	.word	0x000000ff
        /*0168*/ 	.word	0x00000038
        /*016c*/ 	.short	0x0100
        /*016e*/ 	.byte	0x08
	.zero		1


	//   ....[15]....
        /*0170*/ 	.word	0x00000340
        /*0174*/ 	.word	0x000000ff
        /*0178*/ 	.word	0x000000b0
        /*017c*/ 	.short	0x0100
        /*017e*/ 	.byte	0x08
	.zero		1


	//   ....[16]....
        /*0180*/ 	.word	0x00000350
        /*0184*/ 	.word	0x000000ff
        /*0188*/ 	.word	0x00000040
        /*018c*/ 	.short	0x0100
        /*018e*/ 	.byte	0x08
	.zero		1


	//   ....[17]....
        /*0190*/ 	.word	0x00000360
        /*0194*/ 	.word	0x000000ff
        /*0198*/ 	.word	0x000000b8
        /*019c*/ 	.short	0x0100
        /*019e*/ 	.byte	0x08
	.zero		1


	//   ....[18]....
        /*01a0*/ 	.word	0x00000370
        /*01a4*/ 	.word	0x000000ff
        /*01a8*/ 	.word	0x00000048
        /*01ac*/ 	.short	0x0100
        /*01ae*/ 	.byte	0x08
	.zero		1


	//   ....[19]....
        /*01b0*/ 	.word	0x00000380
        /*01b4*/ 	.word	0x000000ff
        /*01b8*/ 	.word	0x000000c0
        /*01bc*/ 	.short	0x0100
        /*01be*/ 	.byte	0x08
	.zero		1


	//   ....[20]....
        /*01c0*/ 	.word	0x00000390
        /*01c4*/ 	.word	0x000000ff
        /*01c8*/ 	.word	0x00000050
        /*01cc*/ 	.short	0x0100
        /*01ce*/ 	.byte	0x08
	.zero		1


	//   ....[21]....
        /*01d0*/ 	.word	0x000003a0
        /*01d4*/ 	.word	0x000000ff
        /*01d8*/ 	.word	0x000000c8
        /*01dc*/ 	.short	0x0100
        /*01de*/ 	.byte	0x08
	.zero		1


	//   ....[22]....
        /*01e0*/ 	.word	0x000003b0
        /*01e4*/ 	.word	0x000000ff
        /*01e8*/ 	.word	0x00000058
        /*01ec*/ 	.short	0x0100
        /*01ee*/ 	.byte	0x08
	.zero		1


	//   ....[23]....
        /*01f0*/ 	.word	0x000003c0
        /*01f4*/ 	.word	0x000000ff
        /*01f8*/ 	.word	0x000000d0
        /*01fc*/ 	.short	0x0100
        /*01fe*/ 	.byte	0x08
	.zero		1


	//   ....[24]....
        /*0200*/ 	.word	0x000003d0
        /*0204*/ 	.word	0x000000ff
        /*0208*/ 	.word	0x00000060
        /*020c*/ 	.short	0x0100
        /*020e*/ 	.byte	0x08
	.zero		1


	//   ....[25]....
        /*0210*/ 	.word	0x000003e0
        /*0214*/ 	.word	0x000000ff
        /*0218*/ 	.word	0x000000d8
        /*021c*/ 	.short	0x0100
        /*021e*/ 	.byte	0x08
	.zero		1


	//   ....[26]....
        /*0220*/ 	.word	0x000003f0
        /*0224*/ 	.word	0x000000ff
        /*0228*/ 	.word	0x00000068
        /*022c*/ 	.short	0x0100
        /*022e*/ 	.byte	0x08
	.zero		1


	//   ....[27]....
        /*0230*/ 	.word	0x00000400
        /*0234*/ 	.word	0x000000ff
        /*0238*/ 	.word	0x000000e0
        /*023c*/ 	.short	0x0100
        /*023e*/ 	.byte	0x08
	.zero		1


	//   ....[28]....
        /*0240*/ 	.word	0x00000410
        /*0244*/ 	.word	0x000000ff
        /*0248*/ 	.word	0x00000070
        /*024c*/ 	.short	0x0100
        /*024e*/ 	.byte	0x08
	.zero		1


	//   ....[29]....
        /*0250*/ 	.word	0x00000420
        /*0254*/ 	.word	0x000000ff
        /*0258*/ 	.word	0x000000e8
        /*025c*/ 	.short	0x0100
        /*025e*/ 	.byte	0x08
	.zero		1


	//   ....[30]....
        /*0260*/ 	.word	0x000006b0
        /*0264*/ 	.word	0x000000ff
        /*0268*/ 	.word	0x00000100
        /*026c*/ 	.short	0x0100
        /*026e*/ 	.byte	0x06
	.zero		1


	//   ....[31]....
        /*0270*/ 	.word	0x00000710
        /*0274*/ 	.word	0x000000ff
        /*0278*/ 	.word	0x00000108
        /*027c*/ 	.short	0x0100
        /*027e*/ 	.byte	0x06
	.zero		1


	//   ....[32]....
        /*0280*/ 	.word	0x00001350
        /*0284*/ 	.word	0x00000003
        /*0288*/ 	.word	0x00000000
        /*028c*/ 	.short	0x010a
        /*028e*/ 	.byte	0x3f
	.zero		1


	//   ....[33]....
        /*0290*/ 	.word	0x00001390
        /*0294*/ 	.word	0x00000003
        /*0298*/ 	.word	0x00000000
        /*029c*/ 	.short	0x010a
        /*029e*/ 	.byte	0x3f
	.zero		1


	//   ....[34]....
        /*02a0*/ 	.word	0x00001650
        /*02a4*/ 	.word	0x000000ff
        /*02a8*/ 	.word	0x00000000
        /*02ac*/ 	.short	0x010a
        /*02ae*/ 	.byte	0x04
	.zero		1


	//   ....[35]....
        /*02b0*/ 	.word	0x00001690
        /*02b4*/ 	.word	0x000000ff
        /*02b8*/ 	.word	0x00000000
        /*02bc*/ 	.short	0x010a
        /*02be*/ 	.byte	0x04
	.zero		1


	//   ....[36]....
        /*02c0*/ 	.word	0x00001830
        /*02c4*/ 	.word	0x000000ff
        /*02c8*/ 	.word	0x00000000
        /*02cc*/ 	.short	0x0101
        /*02ce*/ 	.byte	0x04
	.zero		1


	//   ....[37]....
        /*02d0*/ 	.word	0x000019e0
        /*02d4*/ 	.word	0x00000000
        /*02d8*/ 	.word	0x00000000
        /*02dc*/ 	.short	0x0101
        /*02de*/ 	.byte	0x3f
	.zero		1


	//   ....[38]....
        /*02e0*/ 	.word	0x0000d5d0
        /*02e4*/ 	.word	0x0000000e
        /*02e8*/ 	.word	0x00000078
        /*02ec*/ 	.short	0x010a
        /*02ee*/ 	.byte	0x3f
	.zero		1


	//   ....[39]....
        /*02f0*/ 	.word	0x0000d950
        /*02f4*/ 	.word	0x00000006
        /*02f8*/ 	.word	0x00000108
        /*02fc*/ 	.short	0x0101
        /*02fe*/ 	.byte	0x3f
	.zero		1


	//   ....[40]....
        /*0300*/ 	.word	0x0000e0b0
        /*0304*/ 	.word	0x00000007
        /*0308*/ 	.word	0x00000000
        /*030c*/ 	.short	0x010a
        /*030e*/ 	.byte	0x3f
	.zero		1


	//   ....[41]....
        /*0310*/ 	.word	0x0000e130
        /*0314*/ 	.word	0x00000009
        /*0318*/ 	.word	0x00000000
        /*031c*/ 	.short	0x010a
        /*031e*/ 	.byte	0x3f
	.zero		1


	//   ....[42]....
        /*0320*/ 	.word	0x0000e1c0
        /*0324*/ 	.word	0x00000006
        /*0328*/ 	.word	0x00000000
        /*032c*/ 	.short	0x010a
        /*032e*/ 	.byte	0x3f
	.zero		1


	//   ....[43]....
        /*0330*/ 	.word	0x0000e250
        /*0334*/ 	.word	0x00000009
        /*0338*/ 	.word	0x00000000
        /*033c*/ 	.short	0x010a
        /*033e*/ 	.byte	0x3f
	.zero		1


	//   ....[44]....
        /*0340*/ 	.word	0x0000e2e0
        /*0344*/ 	.word	0x00000006
        /*0348*/ 	.word	0x00000000
        /*034c*/ 	.short	0x010a
        /*034e*/ 	.byte	0x3f
	.zero		1


	//   ....[45]....
        /*0350*/ 	.word	0x0000e370
        /*0354*/ 	.word	0x00000009
        /*0358*/ 	.word	0x00000000
        /*035c*/ 	.short	0x010a
        /*035e*/ 	.byte	0x3f
	.zero		1


	//   ....[46]....
        /*0360*/ 	.word	0x0000e400
        /*0364*/ 	.word	0x00000006
        /*0368*/ 	.word	0x00000000
        /*036c*/ 	.short	0x010a
        /*036e*/ 	.byte	0x3f
	.zero		1


	//   ....[47]....
        /*0370*/ 	.word	0x0000e490
        /*0374*/ 	.word	0x00000009
        /*0378*/ 	.word	0x00000000
        /*037c*/ 	.short	0x010a
        /*037e*/ 	.byte	0x3f
	.zero		1


	//   ....[48]....
        /*0380*/ 	.word	0x0000e520
        /*0384*/ 	.word	0x00000006
        /*0388*/ 	.word	0x00000000
        /*038c*/ 	.short	0x010a
        /*038e*/ 	.byte	0x3f
	.zero		1


	//   ....[49]....
        /*0390*/ 	.word	0x0000e5b0
        /*0394*/ 	.word	0x00000009
        /*0398*/ 	.word	0x00000000
        /*039c*/ 	.short	0x010a
        /*039e*/ 	.byte	0x3f
	.zero		1


	//   ....[50]....
        /*03a0*/ 	.word	0x0000e640
        /*03a4*/ 	.word	0x00000006
        /*03a8*/ 	.word	0x00000000
        /*03ac*/ 	.short	0x010a
        /*03ae*/ 	.byte	0x3f
	.zero		1


	//   ....[51]....
        /*03b0*/ 	.word	0x0000e6d0
        /*03b4*/ 	.word	0x00000009
        /*03b8*/ 	.word	0x00000000
        /*03bc*/ 	.short	0x010a
        /*03be*/ 	.byte	0x3f
	.zero		1


	//   ....[52]....
        /*03c0*/ 	.word	0x0000e760
        /*03c4*/ 	.word	0x00000006
        /*03c8*/ 	.word	0x00000000
        /*03cc*/ 	.short	0x010a
        /*03ce*/ 	.byte	0x3f
	.zero		1


	//   ....[53]....
        /*03d0*/ 	.word	0x0000e7f0
        /*03d4*/ 	.word	0x00000009
        /*03d8*/ 	.word	0x00000000
        /*03dc*/ 	.short	0x010a
        /*03de*/ 	.byte	0x3f
	.zero		1


	//   ....[54]....
        /*03e0*/ 	.word	0x0000e880
        /*03e4*/ 	.word	0x00000003
        /*03e8*/ 	.word	0x00000000
        /*03ec*/ 	.short	0x010a
        /*03ee*/ 	.byte	0x3f
	.zero		1


	//   ....[55]....
        /*03f0*/ 	.word	0x0000e8e0
        /*03f4*/ 	.word	0x00000003
        /*03f8*/ 	.word	0x00000000
        /*03fc*/ 	.short	0x010a
        /*03fe*/ 	.byte	0x3f
	.zero		1


	//   ....[56]....
        /*0400*/ 	.word	0x0000e940
        /*0404*/ 	.word	0x00000005
        /*0408*/ 	.word	0x00000000
        /*040c*/ 	.short	0x010a
        /*040e*/ 	.byte	0x3f
	.zero		1


	//   ....[57]....
        /*0410*/ 	.word	0x0000ea10
        /*0414*/ 	.word	0x0000000e
        /*0418*/ 	.word	0x00000078
        /*041c*/ 	.short	0x010a
        /*041e*/ 	.byte	0x3f
	.zero		1


	//   ....[58]....
        /*0420*/ 	.word	0x0000eae0
        /*0424*/ 	.word	0x00000007
        /*0428*/ 	.word	0x00000000
        /*042c*/ 	.short	0x010a
        /*042e*/ 	.byte	0x3f
	.zero		1


	//   ....[59]....
        /*0430*/ 	.word	0x0000eb30
        /*0434*/ 	.word	0x00000009
        /*0438*/ 	.word	0x00000000
        /*043c*/ 	.short	0x010a
        /*043e*/ 	.byte	0x3f
	.zero		1


	//   ....[60]....
        /*0440*/ 	.word	0x0000eb80
        /*0444*/ 	.word	0x00000006
        /*0448*/ 	.word	0x00000000
        /*044c*/ 	.short	0x010a
        /*044e*/ 	.byte	0x3f
	.zero		1


	//   ....[61]....
        /*0450*/ 	.word	0x0000ebd0
        /*0454*/ 	.word	0x00000009
        /*0458*/ 	.word	0x00000000
        /*045c*/ 	.short	0x010a
        /*045e*/ 	.byte	0x3f
	.zero		1


	//   ....[62]....
        /*0460*/ 	.word	0x0000ec20
        /*0464*/ 	.word	0x00000006
        /*0468*/ 	.word	0x00000000
        /*046c*/ 	.short	0x010a
        /*046e*/ 	.byte	0x3f
	.zero		1


	//   ....[63]....
        /*0470*/ 	.word	0x0000ec70
        /*0474*/ 	.word	0x00000009
        /*0478*/ 	.word	0x00000000
        /*047c*/ 	.short	0x010a
        /*047e*/ 	.byte	0x3f
	.zero		1


	//   ....[64]....
        /*0480*/ 	.word	0x0000ecc0
        /*0484*/ 	.word	0x00000006
        /*0488*/ 	.word	0x00000000
        /*048c*/ 	.short	0x010a
        /*048e*/ 	.byte	0x3f
	.zero		1


	//   ....[65]....
        /*0490*/ 	.word	0x0000ed10
        /*0494*/ 	.word	0x00000009
        /*0498*/ 	.word	0x00000000
        /*049c*/ 	.short	0x010a
        /*049e*/ 	.byte	0x3f
	.zero		1


	//   ....[66]....
        /*04a0*/ 	.word	0x0000ed60
        /*04a4*/ 	.word	0x00000006
        /*04a8*/ 	.word	0x00000000
        /*04ac*/ 	.short	0x010a
        /*04ae*/ 	.byte	0x3f
	.zero		1


	//   ....[67]....
        /*04b0*/ 	.word	0x0000edb0
        /*04b4*/ 	.word	0x00000009
        /*04b8*/ 	.word	0x00000000
        /*04bc*/ 	.short	0x010a
        /*04be*/ 	.byte	0x3f
	.zero		1


	//   ....[68]....
        /*04c0*/ 	.word	0x0000ee00
        /*04c4*/ 	.word	0x00000006
        /*04c8*/ 	.word	0x00000000
        /*04cc*/ 	.short	0x010a
        /*04ce*/ 	.byte	0x3f
	.zero		1


	//   ....[69]....
        /*04d0*/ 	.word	0x0000ee50
        /*04d4*/ 	.word	0x00000009
        /*04d8*/ 	.word	0x00000000
        /*04dc*/ 	.short	0x010a
        /*04de*/ 	.byte	0x3f
	.zero		1


	//   ....[70]....
        /*04e0*/ 	.word	0x0000eea0
        /*04e4*/ 	.word	0x00000006
        /*04e8*/ 	.word	0x00000000
        /*04ec*/ 	.short	0x010a
        /*04ee*/ 	.byte	0x3f
	.zero		1


	//   ....[71]....
        /*04f0*/ 	.word	0x0000eef0
        /*04f4*/ 	.word	0x00000009
        /*04f8*/ 	.word	0x00000000
        /*04fc*/ 	.short	0x010a
        /*04fe*/ 	.byte	0x3f
	.zero		1


	//----- nvinfo : EIATTR_NUM_MBARRIERS
	.align		4
.L_35:
        /*0500*/ 	.byte	0x03, 0x38
        /*0502*/ 	.short	0x0020


	//----- nvinfo : EIATTR_EXIT_INSTR_OFFSETS
	.align		4
        /*0504*/ 	.byte	0x04, 0x1c
        /*0506*/ 	.short	(.L_37 - .L_36)


	//   ....[0]....
.L_36:
        /*0508*/ 	.word	0x00000760


	//   ....[1]....
        /*050c*/ 	.word	0x00001040


	//   ....[2]....
        /*0510*/ 	.word	0x0000cc20


	//   ....[3]....
        /*0514*/ 	.word	0x0000d270


	//   ....[4]....
        /*0518*/ 	.word	0x0000e8d0


	//----- nvinfo : EIATTR_MAX_THREADS
	.align		4
.L_37:
        /*051c*/ 	.byte	0x04, 0x05
        /*051e*/ 	.short	(.L_39 - .L_38)
.L_38:
        /*0520*/ 	.word	0x00000180
        /*0524*/ 	.word	0x00000001
        /*0528*/ 	.word	0x00000001


	//----- nvinfo : EIATTR_CRS_STACK_SIZE
	.align		4
.L_39:
        /*052c*/ 	.byte	0x04, 0x1e
        /*052e*/ 	.short	(.L_41 - .L_40)
.L_40:
        /*0530*/ 	.word	0x00000000


	//----- nvinfo : EIATTR_CBANK_PARAM_SIZE
	.align		4
.L_41:
        /*0534*/ 	.byte	0x03, 0x19
        /*0536*/ 	.short	0x0470


	//----- nvinfo : EIATTR_PARAM_CBANK
	.align		4
        /*0538*/ 	.byte	0x04, 0x0a
        /*053a*/ 	.short	(.L_43 - .L_42)
	.align		4
.L_42:
        /*053c*/ 	.word	index@(.nv.constant0._ZN7cutlass13device_kernelINS_4gemm6kernel13GemmUniversalIN4cute5tupleIJiiiiEEENS1_10collective13CollectiveMmaINS1_34MainloopSm90TmaGmmaWarpSpecializedILi15ENS5_IJNS4_1CILi1EEESB_SB_EEENS1_35KernelTmaWarpSpecializedCooperativeEEENS5_IJNSA_ILi384EEENSA_ILi96EEENSA_ILi16EEEEEENS_6half_tENS5_IJlSB_lEEESJ_SK_NS4_8TiledMMAINS4_8MMA_AtomIJNS4_4SM904GMMA25MMA_64x96x16_F32F16F16_SSILNSO_5MajorE0ELSQ_0ELNSO_7ScaleInE1ELSR_1EEEEEENS4_6LayoutINS5_IJNSA_ILi2EEESB_SB_EEENS5_IJSB_NSA_ILi0EEESX_EEEEENS5_IJNS4_10UnderscoreES10_S10_EEEEENS4_13SM90_TMA_LOADENS4_14ComposedLayoutINS4_7SwizzleILi1ELi4ELi3EEENS4_18smem_ptr_flag_bitsILi16EEENSU_INS5_IJNSA_ILi8EEESH_EEENS5_IJSH_SB_EEEEEEEvNS4_8identityES13_S1D_vS1E_EENS_8epilogue10collective6detail29Sm90TmaWarpSpecializedAdapterINS1H_15DefaultEpilogueISJ_SK_SK_NS1G_6thread17LinearCombinationISJ_Li1EffLNS1L_9ScaleType4KindE0ELNS_15FloatRoundStyleE2ESJ_EENS1_15EpilogueDefaultEEEEEvvEEEEvNT_6ParamsE)
        /*0540*/ 	.short	0x0210
        /*0542*/ 	.short	0x0470


	//----- nvinfo : EIATTR_SW_WAR
	.align		4
.L_43:
        /*0544*/ 	.byte	0x04, 0x36
        /*0546*/ 	.short	(.L_45 - .L_44)
.L_44:
        /*0548*/ 	.word	0x00000008
.L_45:


//--------------------- .nv.callgraph             --------------------------
	.section	.nv.callgraph,"",@"SHT_CUDA_CALLGRAPH"
	.align	4
	.sectionentsize	8
	.align		4
        /*0000*/ 	.word	0x00000000
	.align		4
        /*0004*/ 	.word	0xffffffff
	.align		4
        /*0008*/ 	.word	index@(_ZN7cutlass13device_kernelINS_4gemm6kernel13GemmUniversalIN4cute5tupleIJiiiiEEENS1_10collective13CollectiveMmaINS1_34MainloopSm90TmaGmmaWarpSpecializedILi15ENS5_IJNS4_1CILi1EEESB_SB_EEENS1_35KernelTmaWarpSpecializedCooperativeEEENS5_IJNSA_ILi384EEENSA_ILi96EEENSA_ILi16EEEEEENS_6half_tENS5_IJlSB_lEEESJ_SK_NS4_8TiledMMAINS4_8MMA_AtomIJNS4_4SM904GMMA25MMA_64x96x16_F32F16F16_SSILNSO_5MajorE0ELSQ_0ELNSO_7ScaleInE1ELSR_1EEEEEENS4_6LayoutINS5_IJNSA_ILi2EEESB_SB_EEENS5_IJSB_NSA_ILi0EEESX_EEEEENS5_IJNS4_10UnderscoreES10_S10_EEEEENS4_13SM90_TMA_LOADENS4_14ComposedLayoutINS4_7SwizzleILi1ELi4ELi3EEENS4_18smem_ptr_flag_bitsILi16EEENSU_INS5_IJNSA_ILi8EEESH_EEENS5_IJSH_SB_EEEEEEEvNS4_8identityES13_S1D_vS1E_EENS_8epilogue10collective6detail29Sm90TmaWarpSpecializedAdapterINS1H_15DefaultEpilogueISJ_SK_SK_NS1G_6thread17LinearCombinationISJ_Li1EffLNS1L_9ScaleType4KindE0ELNS_15FloatRoundStyleE2ESJ_EENS1_15EpilogueDefaultEEEEEvvEEEEvNT_6ParamsE)
	.align		4
        /*000c*/ 	.word	index@(__assertfail)
	.align		4
        /*0010*/ 	.word	0x00000000
	.align		4
        /*0014*/ 	.word	0xfffffffe
	.align		4
        /*0018*/ 	.word	0x00000000
	.align		4
        /*001c*/ 	.word	0xfffffffd
	.align		4
        /*0020*/ 	.word	0x00000000
	.align		4
        /*0024*/ 	.word	0xfffffffc


//--------------------- .nv.constant4             --------------------------
	.section	.nv.constant4,"a",@progbits
	.align	8
	.align		8
.nv.constant4:
        /*0000*/ 	.dword	__assertfail
	.align		8
        /*0008*/ 	.dword	__unnamed_1
	.align		8
        /*0010*/ 	.dword	_ZN39_INTERNAL_cd604f13_4_k_cu_8c6f922c_46574cuda3std3__45__cpo5beginE
	.align		8
        /*0018*/ 	.dword	_ZN39_INTERNAL_cd604f13_4_k_cu_8c6f922c_46574cuda3std3__45__cpo3endE
	.align		8
        /*0020*/ 	.dword	_ZN39_INTERNAL_cd604f13_4_k_cu_8c6f922c_46574cuda3std3__45__cpo6cbeginE
	.align		8
        /*0028*/ 	.dword	_ZN39_INTERNAL_cd604f13_4_k_cu_8c6f922c_46574cuda3std3__45__cpo4cendE
	.align		8
        /*0030*/ 	.dword	_ZN39_INTERNAL_cd604f13_4_k_cu_8c6f922c_46574cuda3std3__441_GLOBAL__N__cd604f13_4_k_cu_8c6f922c_46576ignoreE
	.align		8
        /*0038*/ 	.dword	_ZN39_INTERNAL_cd604f13_4_k_cu_8c6f922c_46574cuda3std3__419piecewise_constructE
	.align		8
        /*0040*/ 	.dword	_ZN39_INTERNAL_cd604f13_4_k_cu_8c6f922c_46574cuda3std3__48in_placeE
	.align		8
        /*0048*/ 	.dword	_ZN39_INTERNAL_cd604f13_4_k_cu_8c6f922c_46574cuda3std6ranges3__45__cpo4swapE
	.align		8
        /*0050*/ 	.dword	_ZN39_INTERNAL_cd604f13_4_k_cu_8c6f922c_46574cuda3std6ranges3__45__cpo9iter_moveE
	.align		8
        /*0058*/ 	.dword	_ZN39_INTERNAL_cd604f13_4_k_cu_8c6f922c_46574cute7productE
	.align		8
        /*0060*/ 	.dword	_ZN39_INTERNAL_cd604f13_4_k_cu_8c6f922c_46574cute1_E
	.align		8
        /*0068*/ 	.dword	$str$22
	.align		8
        /*0070*/ 	.dword	$str$23


//--------------------- .text._ZN7cutlass13device_kernelINS_4gemm6kernel13GemmUniversalIN4cute5tupleIJiiiiEEENS1_10collective13CollectiveMmaINS1_34MainloopSm90TmaGmmaWarpSpecializedILi15ENS5_IJNS4_1CILi1EEESB_SB_EEENS1_35KernelTmaWarpSpecializedCooperativeEEENS5_IJNSA_ILi384EEENSA_ILi96EEENSA_ILi16EEEEEENS_6half_tENS5_IJlSB_lEEESJ_SK_NS4_8TiledMMAINS4_8MMA_AtomIJNS4_4SM904GMMA25MMA_64x96x16_F32F16F16_SSILNSO_5MajorE0ELSQ_0ELNSO_7ScaleInE1ELSR_1EEEEEENS4_6LayoutINS5_IJNSA_ILi2EEESB_SB_EEENS5_IJSB_NSA_ILi0EEESX_EEEEENS5_IJNS4_10UnderscoreES10_S10_EEEEENS4_13SM90_TMA_LOADENS4_14ComposedLayoutINS4_7SwizzleILi1ELi4ELi3EEENS4_18smem_ptr_flag_bitsILi16EEENSU_INS5_IJNSA_ILi8EEESH_EEENS5_IJSH_SB_EEEEEEEvNS4_8identityES13_S1D_vS1E_EENS_8epilogue10collective6detail29Sm90TmaWarpSpecializedAdapterINS1H_15DefaultEpilogueISJ_SK_SK_NS1G_6thread17LinearCombinationISJ_Li1EffLNS1L_9ScaleType4KindE0ELNS_15FloatRoundStyleE2ESJ_EENS1_15EpilogueDefaultEEEEEvvEEEEvNT_6ParamsE --------------------------
	.section	.text._ZN7cutlass13device_kernelINS_4gemm6kernel13GemmUniversalIN4cute5tupleIJiiiiEEENS1_10collective13CollectiveMmaINS1_34MainloopSm90TmaGmmaWarpSpecializedILi15ENS5_IJNS4_1CILi1EEESB_SB_EEENS1_35KernelTmaWarpSpecializedCooperativeEEENS5_IJNSA_ILi384EEENSA_ILi96EEENSA_ILi16EEEEEENS_6half_tENS5_IJlSB_lEEESJ_SK_NS4_8TiledMMAINS4_8MMA_AtomIJNS4_4SM904GMMA25MMA_64x96x16_F32F16F16_SSILNSO_5MajorE0ELSQ_0ELNSO_7ScaleInE1ELSR_1EEEEEENS4_6LayoutINS5_IJNSA_ILi2EEESB_SB_EEENS5_IJSB_NSA_ILi0EEESX_EEEEENS5_IJNS4_10UnderscoreES10_S10_EEEEENS4_13SM90_TMA_LOADENS4_14ComposedLayoutINS4_7SwizzleILi1ELi4ELi3EEENS4_18smem_ptr_flag_bitsILi16EEENSU_INS5_IJNSA_ILi8EEESH_EEENS5_IJSH_SB_EEEEEEEvNS4_8identityES13_S1D_vS1E_EENS_8epilogue10collective6detail29Sm90TmaWarpSpecializedAdapterINS1H_15DefaultEpilogueISJ_SK_SK_NS1G_6thread17LinearCombinationISJ_Li1EffLNS1L_9ScaleType4KindE0ELNS_15FloatRoundStyleE2ESJ_EENS1_15EpilogueDefaultEEEEEvvEEEEvNT_6ParamsE,"ax",@progbits
	.align	128
.text._ZN7cutlass13device_kernelINS_4gemm6kernel13GemmUniversalIN4cute5tupleIJiiiiEEENS1_10collective13CollectiveMmaINS1_34MainloopSm90TmaGmmaWarpSpecializedILi15ENS5_IJNS4_1CILi1EEESB_SB_EEENS1_35KernelTmaWarpSpecializedCooperativeEEENS5_IJNSA_ILi384EEENSA_ILi96EEENSA_ILi16EEEEEENS_6half_tENS5_IJlSB_lEEESJ_SK_NS4_8TiledMMAINS4_8MMA_AtomIJNS4_4SM904GMMA25MMA_64x96x16_F32F16F16_SSILNSO_5MajorE0ELSQ_0ELNSO_7ScaleInE1ELSR_1EEEEEENS4_6LayoutINS5_IJNSA_ILi2EEESB_SB_EEENS5_IJSB_NSA_ILi0EEESX_EEEEENS5_IJNS4_10UnderscoreES10_S10_EEEEENS4_13SM90_TMA_LOADENS4_14ComposedLayoutINS4_7SwizzleILi1ELi4ELi3EEENS4_18smem_ptr_flag_bitsILi16EEENSU_INS5_IJNSA_ILi8EEESH_EEENS5_IJSH_SB_EEEEEEEvNS4_8identityES13_S1D_vS1E_EENS_8epilogue10collective6detail29Sm90TmaWarpSpecializedAdapterINS1H_15DefaultEpilogueISJ_SK_SK_NS1G_6thread17LinearCombinationISJ_Li1EffLNS1L_9ScaleType4KindE0ELNS_15FloatRoundStyleE2ESJ_EENS1_15EpilogueDefaultEEEEEvvEEEEvNT_6ParamsE:
        .type           _ZN7cutlass13device_kernelINS_4gemm6kernel13GemmUniversalIN4cute5tupleIJiiiiEEENS1_10collective13CollectiveMmaINS1_34MainloopSm90TmaGmmaWarpSpecializedILi15ENS5_IJNS4_1CILi1EEESB_SB_EEENS1_35KernelTmaWarpSpecializedCooperativeEEENS5_IJNSA_ILi384EEENSA_ILi96EEENSA_ILi16EEEEEENS_6half_tENS5_IJlSB_lEEESJ_SK_NS4_8TiledMMAINS4_8MMA_AtomIJNS4_4SM904GMMA25MMA_64x96x16_F32F16F16_SSILNSO_5MajorE0ELSQ_0ELNSO_7ScaleInE1ELSR_1EEEEEENS4_6LayoutINS5_IJNSA_ILi2EEESB_SB_EEENS5_IJSB_NSA_ILi0EEESX_EEEEENS5_IJNS4_10UnderscoreES10_S10_EEEEENS4_13SM90_TMA_LOADENS4_14ComposedLayoutINS4_7SwizzleILi1ELi4ELi3EEENS4_18smem_ptr_flag_bitsILi16EEENSU_INS5_IJNSA_ILi8EEESH_EEENS5_IJSH_SB_EEEEEEEvNS4_8identityES13_S1D_vS1E_EENS_8epilogue10collective6detail29Sm90TmaWarpSpecializedAdapterINS1H_15DefaultEpilogueISJ_SK_SK_NS1G_6thread17LinearCombinationISJ_Li1EffLNS1L_9ScaleType4KindE0ELNS_15FloatRoundStyleE2ESJ_EENS1_15EpilogueDefaultEEEEEvvEEEEvNT_6ParamsE,@function
        .size           _ZN7cutlass13device_kernelINS_4gemm6kernel13GemmUniversalIN4cute5tupleIJiiiiEEENS1_10collective13CollectiveMmaINS1_34MainloopSm90TmaGmmaWarpSpecializedILi15ENS5_IJNS4_1CILi1EEESB_SB_EEENS1_35KernelTmaWarpSpecializedCooperativeEEENS5_IJNSA_ILi384EEENSA_ILi96EEENSA_ILi16EEEEEENS_6half_tENS5_IJlSB_lEEESJ_SK_NS4_8TiledMMAINS4_8MMA_AtomIJNS4_4SM904GMMA25MMA_64x96x16_F32F16F16_SSILNSO_5MajorE0ELSQ_0ELNSO_7ScaleInE1ELSR_1EEEEEENS4_6LayoutINS5_IJNSA_ILi2EEESB_SB_EEENS5_IJSB_NSA_ILi0EEESX_EEEEENS5_IJNS4_10UnderscoreES10_S10_EEEEENS4_13SM90_TMA_LOADENS4_14ComposedLayoutINS4_7SwizzleILi1ELi4ELi3EEENS4_18smem_ptr_flag_bitsILi16EEENSU_INS5_IJNSA_ILi8EEESH_EEENS5_IJSH_SB_EEEEEEEvNS4_8identityES13_S1D_vS1E_EENS_8epilogue10collective6detail29Sm90TmaWarpSpecializedAdapterINS1H_15DefaultEpilogueISJ_SK_SK_NS1G_6thread17LinearCombinationISJ_Li1EffLNS1L_9ScaleType4KindE0ELNS_15FloatRoundStyleE2ESJ_EENS1_15EpilogueDefaultEEEEEvvEEEEvNT_6ParamsE,(.L_x_329 - _ZN7cutlass13device_kernelINS_4gemm6kernel13GemmUniversalIN4cute5tupleIJiiiiEEENS1_10collective13CollectiveMmaINS1_34MainloopSm90TmaGmmaWarpSpecializedILi15ENS5_IJNS4_1CILi1EEESB_SB_EEENS1_35KernelTmaWarpSpecializedCooperativeEEENS5_IJNSA_ILi384EEENSA_ILi96EEENSA_ILi16EEEEEENS_6half_tENS5_IJlSB_lEEESJ_SK_NS4_8TiledMMAINS4_8MMA_AtomIJNS4_4SM904GMMA25MMA_64x96x16_F32F16F16_SSILNSO_5MajorE0ELSQ_0ELNSO_7ScaleInE1ELSR_1EEEEEENS4_6LayoutINS5_IJNSA_ILi2EEESB_SB_EEENS5_IJSB_NSA_ILi0EEESX_EEEEENS5_IJNS4_10UnderscoreES10_S10_EEEEENS4_13SM90_TMA_LOADENS4_14ComposedLayoutINS4_7SwizzleILi1ELi4ELi3EEENS4_18smem_ptr_flag_bitsILi16EEENSU_INS5_IJNSA_ILi8EEESH_EEENS5_IJSH_SB_EEEEEEEvNS4_8identityES13_S1D_vS1E_EENS_8epilogue10collective6detail29Sm90TmaWarpSpecializedAdapterINS1H_15DefaultEpilogueISJ_SK_SK_NS1G_6thread17LinearCombinationISJ_Li1EffLNS1L_9ScaleType4KindE0ELNS_15FloatRoundStyleE2ESJ_EENS1_15EpilogueDefaultEEEEEvvEEEEvNT_6ParamsE)
        .other          _ZN7cutlass13device_kernelINS_4gemm6kernel13GemmUniversalIN4cute5tupleIJiiiiEEENS1_10collective13CollectiveMmaINS1_34MainloopSm90TmaGmmaWarpSpecializedILi15ENS5_IJNS4_1CILi1EEESB_SB_EEENS1_35KernelTmaWarpSpecializedCooperativeEEENS5_IJNSA_ILi384EEENSA_ILi96EEENSA_ILi16EEEEEENS_6half_tENS5_IJlSB_lEEESJ_SK_NS4_8TiledMMAINS4_8MMA_AtomIJNS4_4SM904GMMA25MMA_64x96x16_F32F16F16_SSILNSO_5MajorE0ELSQ_0ELNSO_7ScaleInE1ELSR_1EEEEEENS4_6LayoutINS5_IJNSA_ILi2EEESB_SB_EEENS5_IJSB_NSA_ILi0EEESX_EEEEENS5_IJNS4_10UnderscoreES10_S10_EEEEENS4_13SM90_TMA_LOADENS4_14ComposedLayoutINS4_7SwizzleILi1ELi4ELi3EEENS4_18smem_ptr_flag_bitsILi16EEENSU_INS5_IJNSA_ILi8EEESH_EEENS5_IJSH_SB_EEEEEEEvNS4_8identityES13_S1D_vS1E_EENS_8epilogue10collective6detail29Sm90TmaWarpSpecializedAdapterINS1H_15DefaultEpilogueISJ_SK_SK_NS1G_6thread17LinearCombinationISJ_Li1EffLNS1L_9ScaleType4KindE0ELNS_15FloatRoundStyleE2ESJ_EENS1_15EpilogueDefaultEEEEEvvEEEEvNT_6ParamsE,@"STO_CUDA_ENTRY STV_DEFAULT"
_ZN7cutlass13device_kernelINS_4gemm6kernel13GemmUniversalIN4cute5tupleIJiiiiEEENS1_10collective13CollectiveMmaINS1_34MainloopSm90TmaGmmaWarpSpecializedILi15ENS5_IJNS4_1CILi1EEESB_SB_EEENS1_35KernelTmaWarpSpecializedCooperativeEEENS5_IJNSA_ILi384EEENSA_ILi96EEENSA_ILi16EEEEEENS_6half_tENS5_IJlSB_lEEESJ_SK_NS4_8TiledMMAINS4_8MMA_AtomIJNS4_4SM904GMMA25MMA_64x96x16_F32F16F16_SSILNSO_5MajorE0ELSQ_0ELNSO_7ScaleInE1ELSR_1EEEEEENS4_6LayoutINS5_IJNSA_ILi2EEESB_SB_EEENS5_IJSB_NSA_ILi0EEESX_EEEEENS5_IJNS4_10UnderscoreES10_S10_EEEEENS4_13SM90_TMA_LOADENS4_14ComposedLayoutINS4_7SwizzleILi1ELi4ELi3EEENS4_18smem_ptr_flag_bitsILi16EEENSU_INS5_IJNSA_ILi8EEESH_EEENS5_IJSH_SB_EEEEEEEvNS4_8identityES13_S1D_vS1E_EENS_8epilogue10collective6detail29Sm90TmaWarpSpecializedAdapterINS1H_15DefaultEpilogueISJ_SK_SK_NS1G_6thread17LinearCombinationISJ_Li1EffLNS1L_9ScaleType4KindE0ELNS_15FloatRoundStyleE2ESJ_EENS1_15EpilogueDefaultEEEEEvvEEEEvNT_6ParamsE:
[----:B------:R-:W0:Y:S01]  /*0000*/  LDC R1, c[0x0][0x28] ;  /* 0x00000a00ff017b82 */ /* 0x000e220000000800 */
[----:B------:R-:W1:Y:S01]  /*0010*/  S2R R23, SR_TID.X ;  /* 0x0000000000177919 */ /* 0x000e620000002100 */
[----:B------:R-:W-:Y:S01]  /*0020*/  ELECT P0, URZ, PT ;  /* 0x00000000003f782f */ /* 0x000fe20003800000 */
[----:B------:R-:W-:Y:S01]  /*0030*/  BSSY B0, `(.L_x_0) ;  /* 0x000000f000007945 */ /* 0x000fe20003800000 */
[--C-:B-1----:R-:W-:Y:S02]  /*0040*/  SHF.R.U32.HI R0, RZ, 0x5, R23.reuse ;  /* 0x00000005ff007819 */ /* 0x102fe40000011617 */
[----:B------:R-:W-:-:S03]  /*0050*/  SHF.R.U32.HI R3, RZ, 0x7, R23 ;  /* 0x00000007ff037819 */ /* 0x000fc60000011617 */
[----:B------:R-:W1:Y:S04]  /*0060*/  SHFL.IDX PT, R2, R0, RZ, 0x1f ;  /* 0x00001fff00027589 */ /* 0x000e6800000e0000 */
[----:B------:R2:W3:Y:S01]  /*0070*/  SHFL.IDX PT, R8, R3, RZ, 0x1f ;  /* 0x00001fff03087589 */ /* 0x0004e200000e0000 */
[----:B-1----:R-:W-:-:S13]  /*0080*/  ISETP.NE.OR P0, PT, R2, RZ, !P0 ;  /* 0x000000ff0200720c */ /* 0x002fda0004705670 */
[----:B0-23--:R-:W-:Y:S05]  /*0090*/  @P0 BRA `(.L_x_1) ;  /* 0x0000000000200947 */ /* 0x00dfea0003800000 */
[----:B------:R-:W-:Y:S02]  /*00a0*/  ULDC.64 UR4, c[0x0][0x198] ;  /* 0x0000660000047ab9 */ /* 0x000fe40000000a00 */
[----:B------:R-:W-:Y:S02]  /*00b0*/  UIADD3 UR6, UP0, UR4, 0xf0, URZ ;  /* 0x000000f004067890 */ /* 0x000fe4000ff1e03f */
[----:B------:R-:W-:Y:S02]  /*00c0*/  UIADD3 UR4, UP1, UR4, 0x1f0, URZ ;  /* 0x000001f004047890 */ /* 0x000fe4000ff3e03f */
[----:B------:R-:W-:Y:S02]  /*00d0*/  UIADD3.X UR7, URZ, UR5, URZ, UP0, !UPT ;  /* 0x000000053f077290 */ /* 0x000fe400087fe43f */
[----:B------:R-:W-:-:S07]  /*00e0*/  UIADD3.X UR5, URZ, UR5, URZ, UP1, !UPT ;  /* 0x000000053f057290 */ /* 0x000fce0008ffe43f */
[----:B------:R0:W-:Y:S02]  /*00f0*/  UTMACCTL.PF [UR6] ;  /* 0x00000000060079b9 */ /* 0x0001e40008040000 */
[----:B------:R0:W-:Y:S02]  /*0100*/  UTMACCTL.PF [UR4] ;  /* 0x00000000040079b9 */ /* 0x0001e40008040000 */
[----:B0-----:R-:W-:Y:S01]  /*0110*/  NOP ;  /* 0x0000000000007918 */ /* 0x001fe20000000000 */
.L_x_1:
[----:B------:R-:W-:Y:S05]  /*0120*/  BSYNC B0 ;  /* 0x0000000000007941 */ /* 0x000fea0003800000 */
.L_x_0:
[----:B------:R-:W0:Y:S02]  /*0130*/  SHFL.IDX PT, R3, R0, RZ, 0x1f ;  /* 0x00001fff00037589 */ /* 0x000e2400000e0000 */
[----:B0-----:R-:W-:-:S13]  /*0140*/  ISETP.NE.AND P0, PT, R3, RZ, PT ;  /* 0x000000ff0300720c */ /* 0x001fda0003f05270 */
[----:B------:R-:W-:Y:S05]  /*0150*/  @P0 BRA `(.L_x_2) ;  /* 0x0000000000bc0947 */ /* 0x000fea0003800000 */
[----:B------:R-:W-:Y:S01]  /*0160*/  ELECT P0, URZ, PT ;  /* 0x00000000003f782f */ /* 0x000fe20003800000 */
[----:B------:R-:W-:-:S12]  /*0170*/  BSSY B0, `(.L_x_2) ;  /* 0x000002d000007945 */ /* 0x000fd80003800000 */
[----:B------:R-:W-:Y:S05]  /*0180*/  @!P0 BRA `(.L_x_3) ;  /* 0x0000000000ac8947 */ /* 0x000fea0003800000 */
[----:B------:R-:W0:Y:S01]  /*0190*/  S2UR UR8, SR_CgaCtaId ;  /* 0x00000000000879c3 */ /* 0x000e220000008800 */
[----:B------:R-:W-:Y:S01]  /*01a0*/  UMOV UR4, 0x400 ;  /* 0x0000040000047882 */ /* 0x000fe20000000000 */
[----:B------:R-:W-:Y:S01]  /*01b0*/  UMOV UR5, 0x1 ;  /* 0x0000000100057882 */ /* 0x000fe20000000000 */
[----:B------:R-:W-:Y:S02]  /*01c0*/  UMOV UR6, 0x100 ;  /* 0x0000010000067882 */ /* 0x000fe40000000000 */
[----:B------:R-:W-:-:S04]  /*01d0*/  UIADD3 UR6, -UR6, 0x100000, URZ ;  /* 0x0010000006067890 */ /* 0x000fc8000fffe13f */
[----:B------:R-:W-:Y:S02]  /*01e0*/  USHF.L.U32 UR7, UR6, 0xb, URZ ;  /* 0x0000000b06077899 */ /* 0x000fe4000800063f */
[----:B------:R-:W-:Y:S02]  /*01f0*/  USHF.L.U32 UR6, UR6, 0x1, URZ ;  /* 0x0000000106067899 */ /* 0x000fe4000800063f */
[----:B0-----:R-:W-:Y:S02]  /*0200*/  ULEA UR8, UR8, UR4, 0x18 ;  /* 0x0000000408087291 */ /* 0x001fe4000f8ec03f */
[----:B------:R-:W-:-:S04]  /*0210*/  UIADD3 UR4, -UR5, 0x100000, URZ ;  /* 0x0010000005047890 */ /* 0x000fc8000fffe13f */
[----:B------:R-:W-:Y:S02]  /*0220*/  USHF.L.U32 UR5, UR4, 0xb, URZ ;  /* 0x0000000b04057899 */ /* 0x000fe4000800063f */
[----:B------:R-:W-:Y:S01]  /*0230*/  USHF.L.U32 UR4, UR4, 0x1, URZ ;  /* 0x0000000104047899 */ /* 0x000fe2000800063f */
[----:B------:R-:W0:Y:S11]  /*0240*/  FENCE.VIEW.ASYNC.S ;  /* 0x00000000000073c6 */ /* 0x000e360000000000 */
[----:B0-----:R0:W1:Y:S01]  /*0250*/  SYNCS.EXCH.64 URZ, [UR8], UR4 ;  /* 0x00000004083f75b2 */ /* 0x0010620008000100 */
[----:B------:R0:W2:Y:S01]  /*0260*/  SYNCS.EXCH.64 URZ, [UR8+0x78], UR6 ;  /* 0x00007806083f75b2 */ /* 0x0000a20008000100 */
[----:B------:R0:W3:Y:S01]  /*0270*/  SYNCS.EXCH.64 URZ, [UR8+0x8], UR4 ;  /* 0x00000804083f75b2 */ /* 0x0000e20008000100 */
[----:B------:R0:W4:Y:S01]  /*0280*/  SYNCS.EXCH.64 URZ, [UR8+0x80], UR6 ;  /* 0x00008006083f75b2 */ /* 0x0001220008000100 */
[----:B------:R0:W0:Y:S01]  /*0290*/  SYNCS.EXCH.64 URZ, [UR8+0x10], UR4 ;  /* 0x00001004083f75b2 */ /* 0x0000220008000100 */
        /* <DEDUP_REMOVED lines=25> */
[----:B-1234-:R-:W-:Y:S01]  /*0430*/  NOP ;  /* 0x0000000000007918 */ /* 0x01efe20000000000 */
.L_x_3:
[----:B0-----:R-:W-:Y:S05]  /*0440*/  BSYNC B0 ;  /* 0x0000000000007941 */ /* 0x001fea0003800000 */
.L_x_2:
[----:B------:R-:W0:Y:S01]  /*0450*/  SHFL.IDX PT, R0, R0, RZ, 0x1f ;  /* 0x00001fff00007589 */ /* 0x000e2200000e0000 */
[----:B------:R-:W-:Y:S01]  /*0460*/  ELECT P0, URZ, PT ;  /* 0x00000000003f782f */ /* 0x000fe20003800000 */
[----:B------:R-:W1:Y:S01]  /*0470*/  LDC R4, c[0x0][0x65c] ;  /* 0x00019700ff047b82 */ /* 0x000e620000000800 */
[----:B------:R-:W-:Y:S01]  /*0480*/  SHF.R.S32.HI R5, RZ, 0x1f, R2 ;  /* 0x0000001fff057819 */ /* 0x000fe20000011402 */
[----:B------:R-:W2:Y:S01]  /*0490*/  S2R R3, SR_CTAID.Y ;  /* 0x0000000000037919 */ /* 0x000ea20000002600 */
[----:B------:R-:W-:Y:S01]  /*04a0*/  UMOV UR4, 0x20 ;  /* 0x0000002000047882 */ /* 0x000fe20000000000 */
[----:B------:R-:W-:Y:S01]  /*04b0*/  ISETP.NE.AND P2, PT, R8, RZ, PT ;  /* 0x000000ff0800720c */ /* 0x000fe20003f45270 */
[----:B------:R-:W-:Y:S01]  /*04c0*/  NOP ;  /* 0x0000000000007918 */ /* 0x000fe20000000000 */
[----:B------:R-:W-:Y:S01]  /*04d0*/  LEA.HI R5, R5, R2, RZ, 0x2 ;  /* 0x0000000205057211 */ /* 0x000fe200078f10ff */
[----:B------:R-:W-:-:S03]  /*04e0*/  NOP ;  /* 0x0000000000007918 */ /* 0x000fc60000000000 */
[----:B------:R-:W-:Y:S02]  /*04f0*/  LOP3.LUT R5, R5, 0xfffffffc, RZ, 0xc0, !PT ;  /* 0xfffffffc05057812 */ /* 0x000fe400078ec0ff */
[----:B0-----:R-:W-:-:S03]  /*0500*/  ISETP.NE.OR P0, PT, R0, RZ, !P0 ;  /* 0x000000ff0000720c */ /* 0x001fc60004705670 */
[----:B------:R-:W-:Y:S01]  /*0510*/  IMAD.IADD R0, R2, 0x1, -R5 ;  /* 0x0000000102007824 */ /* 0x000fe200078e0a05 */
[----:B-1----:R-:W-:Y:S01]  /*0520*/  ISETP.NE.AND P3, PT, R4, 0x1, PT ;  /* 0x000000010400780c */ /* 0x002fe20003f65270 */
[----:B------:R-:W-:Y:S01]  /*0530*/  IMAD.MOV.U32 R5, RZ, RZ, RZ ;  /* 0x000000ffff057224 */ /* 0x000fe200078e00ff */
[----:B------:R-:W0:Y:S07]  /*0540*/  S2R R4, SR_CTAID.X ;  /* 0x0000000000047919 */ /* 0x000e2e0000002500 */
[----:B------:R-:W-:Y:S01]  /*0550*/  VOTEU.ALL UP0, P0 ;  /* 0x00000000003f7886 */ /* 0x000fe20000000000 */
[----:B------:R-:W-:-:S03]  /*0560*/  VOTEU.ALL UP1, P0 ;  /* 0x00000000003f7886 */ /* 0x000fc60000020000 */
[----:B------:R-:W0:Y:S01]  /*0570*/  @P3 LDC R19, c[0x0][0x10] ;  /* 0x00000400ff133b82 */ /* 0x000e220000000800 */
[----:B--2---:R-:W-:Y:S01]  /*0580*/  @P3 IMAD.MOV.U32 R6, RZ, RZ, R3 ;  /* 0x000000ffff063224 */ /* 0x004fe200078e0003 */
[----:B------:R-:W-:Y:S01]  /*0590*/  @!UP0 UMOV UR6, 0x400 ;  /* 0x0000040000068882 */ /* 0x000fe20000000000 */
[----:B------:R-:W-:-:S04]  /*05a0*/  @!UP0 UIADD3 UR4, -UR4, 0x100000, URZ ;  /* 0x0010000004048890 */ /* 0x000fc8000fffe13f */
[----:B------:R-:W-:Y:S02]  /*05b0*/  @!UP0 USHF.L.U32 UR5, UR4, 0xb, URZ ;  /* 0x0000000b04058899 */ /* 0x000fe4000800063f */
[----:B------:R-:W-:Y:S01]  /*05c0*/  @!UP0 USHF.L.U32 UR4, UR4, 0x1, URZ ;  /* 0x0000000104048899 */ /* 0x000fe2000800063f */
[----:B------:R-:W-:Y:S02]  /*05d0*/  @P3 IMAD.MOV.U32 R7, RZ, RZ, RZ ;  /* 0x000000ffff073224 */ /* 0x000fe400078e00ff */
[----:B------:R-:W-:Y:S01]  /*05e0*/  @P3 IMAD.MOV.U32 R11, RZ, RZ, RZ ;  /* 0x000000ffff0b3224 */ /* 0x000fe200078e00ff */
[----:B------:R-:W1:Y:S08]  /*05f0*/  @!UP0 S2UR UR7, SR_CgaCtaId ;  /* 0x00000000000789c3 */ /* 0x000e700000008800 */
[----:B------:R-:W2:Y:S01]  /*0600*/  @!P3 LDC R9, c[0x0][0xc] ;  /* 0x00000300ff09bb82 */ /* 0x000ea20000000800 */
[----:B0-----:R-:W-:-:S04]  /*0610*/  @P3 IMAD.WIDE.U32 R18, R4, R19, R6 ;  /* 0x0000001304123225 */ /* 0x001fc800078e0006 */
[----:B------:R-:W-:Y:S01]  /*0620*/  @P3 IMAD.IADD R16, R19, 0x1, R11 ;  /* 0x0000000113103824 */ /* 0x000fe200078e020b */
[----:B-1----:R-:W-:Y:S01]  /*0630*/  @!UP0 ULEA UR6, UR7, UR6, 0x18 ;  /* 0x0000000607068291 */ /* 0x002fe2000f8ec03f */
[----:B------:R-:W-:Y:S01]  /*0640*/  VOTEU.ALL UP0, P0 ;  /* 0x00000000003f7886 */ /* 0x000fe20000000000 */
[----:B------:R-:W-:-:S04]  /*0650*/  ISETP.NE.AND P0, PT, R0, 0x3, PT ;  /* 0x000000030000780c */ /* 0x000fc80003f05270 */
[----:B------:R-:W-:Y:S01]  /*0660*/  ISETP.EQ.OR P0, PT, R0, RZ, !P0 ;  /* 0x000000ff0000720c */ /* 0x000fe20004702670 */
[----:B--2---:R-:W-:-:S03]  /*0670*/  @!P3 IMAD.WIDE.U32 R6, R9, R3, R4 ;  /* 0x000000030906b225 */ /* 0x004fc600078e0004 */
[C---:B------:R-:W-:Y:S01]  /*0680*/  ISETP.EQ.AND P0, PT, R8.reuse, RZ, P0 ;  /* 0x000000ff0800720c */ /* 0x040fe20000702270 */
[----:B------:R-:W-:Y:S01]  /*0690*/  VIADD R8, R8, 0xffffffff ;  /* 0xffffffff08087836 */ /* 0x000fe20000000000 */
[----:B------:R-:W0:Y:S02]  /*06a0*/  FENCE.VIEW.ASYNC.S ;  /* 0x00000000000073c6 */ /* 0x000e240000000000 */
[----:B0-----:R0:W1:Y:S01]  /*06b0*/  @!UP0 SYNCS.EXCH.64 URZ, [UR6+0x100], UR4 ;  /* 0x00010004063f85b2 */ /* 0x0010620008000100 */
[----:B------:R-:W-:Y:S01]  /*06c0*/  @!P3 IMAD.MOV.U32 R18, RZ, RZ, R6 ;  /* 0x000000ffff12b224 */ /* 0x000fe200078e0006 */
[----:B------:R-:W-:Y:S01]  /*06d0*/  SEL R2, RZ, 0x1, !P0 ;  /* 0x00000001ff027807 */ /* 0x000fe20004000000 */
[----:B------:R-:W-:Y:S01]  /*06e0*/  @!P3 IMAD.MOV.U32 R16, RZ, RZ, R7 ;  /* 0x000000ffff10b224 */ /* 0x000fe200078e0007 */
[----:B------:R-:W-:-:S04]  /*06f0*/  ISETP.GE.U32.AND P1, PT, R8, 0x2, PT ;  /* 0x000000020800780c */ /* 0x000fc80003f26070 */
[----:B------:R-:W-:Y:S01]  /*0700*/  SEL R2, R2, 0x2, P1 ;  /* 0x0000000202027807 */ /* 0x000fe20000800000 */
[----:B------:R0:W1:Y:S01]  /*0710*/  @!UP1 SYNCS.EXCH.64 URZ, [UR6+0x108], UR4 ;  /* 0x00010804063f95b2 */ /* 0x0000620008000100 */
[----:B------:R-:W-:Y:S01]  /*0720*/  NOP ;  /* 0x0000000000007918 */ /* 0x000fe20000000000 */
[----:B-1----:R-:W-:Y:S06]  /*0730*/  BAR.SYNC.DEFER_BLOCKING 0x0 ;  /* 0x0000000000007b1d */ /* 0x002fec0000010000 */
[----:B------:R-:W-:Y:S05]  /*0740*/  @!P2 BRA `(.L_x_4) ;  /* 0x000000c40038a947 */ /* 0x000fea0003800000 */
[----:B------:R-:W-:-:S13]  /*0750*/  ISETP.GT.U32.AND P0, PT, R8, 0x1, PT ;  /* 0x000000010800780c */ /* 0x000fda0003f04070 */
[----:B0-----:R-:W-:Y:S05]  /*0760*/  @P0 EXIT ;  /* 0x000000000000094d */ /* 0x001fea0003800000 */
[----:B------:R-:W-:Y:S01]  /*0770*/  ULDC.64 UR4, c[0x0][0x650] ;  /* 0x0001940000047ab9 */ /* 0x000fe20000000a00 */
[----:B------:R-:W-:Y:S01]  /*0780*/  PRMT R0, RZ, 0x7610, R0 ;  /* 0x00007610ff007816 */ /* 0x000fe20000000000 */
[----:B------:R-:W-:Y:S01]  /*0790*/  IMAD.MOV.U32 R22, RZ, RZ, -0x1 ;  /* 0xffffffffff167424 */ /* 0x000fe200078e00ff */
[----:B------:R-:W-:Y:S01]  /*07a0*/  ISETP.GE.U32.AND P0, PT, R18, UR4, PT ;  /* 0x0000000412007c0c */ /* 0x000fe2000bf06070 */
[----:B------:R-:W-:Y:S02]  /*07b0*/  IMAD.MOV.U32 R19, RZ, RZ, -0x1 ;  /* 0xffffffffff137424 */ /* 0x000fe400078e00ff */
[----:B------:R-:W-:Y:S01]  /*07c0*/  IMAD.MOV.U32 R17, RZ, RZ, -0x1 ;  /* 0xffffffffff117424 */ /* 0x000fe200078e00ff */
[----:B------:R-:W-:-:S13]  /*07d0*/  ISETP.GE.U32.AND.EX P0, PT, R16, UR5, PT, P0 ;  /* 0x0000000510007c0c */ /* 0x000fda000bf06100 */
[----:B------:R-:W-:Y:S05]  /*07e0*/  @P0 BRA `(.L_x_5) ;  /* 0x00000004005c0947 */ /* 0x000fea0003800000 */
[----:B------:R-:W0:Y:S01]  /*07f0*/  LDC.64 R14, c[0x0][0x628] ;  /* 0x00018a00ff0e7b82 */ /* 0x000e220000000a00 */
[----:B------:R-:W-:Y:S02]  /*0800*/  IMAD.MOV.U32 R6, RZ, RZ, R18 ;  /* 0x000000ffff067224 */ /* 0x000fe400078e0012 */
[----:B------:R-:W-:-:S05]  /*0810*/  IMAD.MOV.U32 R7, RZ, RZ, R16 ;  /* 0x000000ffff077224 */ /* 0x000fca00078e0010 */
[----:B------:R-:W1:Y:S08]  /*0820*/  LDC R0, c[0x0][0x630] ;  /* 0x00018c00ff007b82 */ /* 0x000e700000000800 */
[----:B------:R-:W2:Y:S01]  /*0830*/  LDC.64 R20, c[0x0][0x620] ;  /* 0x00018800ff147b82 */ /* 0x000ea20000000a00 */
[----:B0-----:R-:W-:-:S04]  /*0840*/  ISETP.NE.U32.AND P0, PT, R14, RZ, PT ;  /* 0x000000ff0e00720c */ /* 0x001fc80003f05070 */
[----:B------:R-:W-:-:S13]  /*0850*/  ISETP.NE.AND.EX P0, PT, R15, RZ, PT, P0 ;  /* 0x000000ff0f00720c */ /* 0x000fda0003f05300 */
[----:B-12---:R-:W-:Y:S05]  /*0860*/  @!P0 BRA `(.L_x_6) ;  /* 0x0000000000288947 */ /* 0x006fea0003800000 */
[----:B------:R-:W0:Y:S02]  /*0870*/  LDC R11, c[0x0][0x634] ;  /* 0x00018d00ff0b7b82 */ /* 0x000e240000000800 */
[----:B0-----:R-:W-:-:S05]  /*0880*/  IADD3 R11, P0, R18, R11, RZ ;  /* 0x0000000b120b7210 */ /* 0x001fca0007f1e0ff */
[----:B------:R-:W-:-:S04]  /*0890*/  IMAD.X R13, RZ, RZ, R16, P0 ;  /* 0x000000ffff0d7224 */ /* 0x000fc800000e0610 */
[----:B------:R-:W-:-:S04]  /*08a0*/  IMAD.WIDE.U32 R6, R13, R14, RZ ;  /* 0x0000000e0d067225 */ /* 0x000fc800078e00ff */
[----:B------:R-:W-:-:S04]  /*08b0*/  IMAD.WIDE.U32 R8, P0, R11, R15, R6 ;  /* 0x0000000f0b087225 */ /* 0x000fc80007800006 */
[----:B------:R-:W-:-:S04]  /*08c0*/  IMAD.WIDE.U32 R6, R11, R14, RZ ;  /* 0x0000000e0b067225 */ /* 0x000fc800078e00ff */
[----:B------:R-:W-:Y:S01]  /*08d0*/  IMAD.X R11, RZ, RZ, RZ, P0 ;  /* 0x000000ffff0b7224 */ /* 0x000fe200000e06ff */
[----:B------:R-:W-:Y:S01]  /*08e0*/  IADD3 RZ, P0, R7, R8, RZ ;  /* 0x0000000807ff7210 */ /* 0x000fe20007f1e0ff */
[----:B------:R-:W-:-:S04]  /*08f0*/  IMAD.MOV.U32 R10, RZ, RZ, R9 ;  /* 0x000000ffff0a7224 */ /* 0x000fc800078e0009 */
[----:B------:R-:W-:-:S08]  /*0900*/  IMAD.WIDE.U32.X R6, R13, R15, R10, P0 ;  /* 0x0000000f0d067225 */ /* 0x000fd000000e040a */
.L_x_6:
[-CC-:B------:R-:W-:Y:S01]  /*0910*/  SHF.R.U64 R25, R6, R0.reuse, R7.reuse ;  /* 0x0000000006197219 */ /* 0x180fe20000001207 */
[----:B------:R-:W0:Y:S01]  /*0920*/  LDC R10, c[0x0][0x618] ;  /* 0x00018600ff0a7b82 */ /* 0x000e220000000800 */
[----:B------:R-:W-:Y:S01]  /*0930*/  SHF.R.U32.HI R5, RZ, R0, R7 ;  /* 0x00000000ff057219 */ /* 0x000fe20000011607 */
[----:B------:R-:W-:Y:S01]  /*0940*/  ULDC UR4, c[0x0][0x150] ;  /* 0x0000540000047ab9 */ /* 0x000fe20000000800 */
[----:B------:R-:W-:Y:S01]  /*0950*/  IADD3 R9, P0, RZ, -R25, RZ ;  /* 0x80000019ff097210 */ /* 0x000fe20007f1e0ff */
[----:B------:R-:W-:Y:S01]  /*0960*/  IMAD.MOV.U32 R19, RZ, RZ, R16 ;  /* 0x000000ffff137224 */ /* 0x000fe200078e0010 */
[----:B------:R-:W-:-:S03]  /*0970*/  I2FP.F32.U32 R0, R4 ;  /* 0x0000000400007245 */ /* 0x000fc60000201000 */
[----:B------:R-:W1:Y:S01]  /*0980*/  LDC.64 R26, c[0x0][0x640] ;  /* 0x00019000ff1a7b82 */ /* 0x000e620000000a00 */
[----:B------:R-:W-:Y:S02]  /*0990*/  IMAD.X R11, RZ, RZ, ~R5, P0 ;  /* 0x000000ffff0b7224 */ /* 0x000fe400000e0e05 */
[----:B------:R-:W-:Y:S01]  /*09a0*/  FMUL R0, R0, UR4 ;  /* 0x0000000400007c20 */ /* 0x000fe20008400000 */
[----:B------:R-:W-:Y:S01]  /*09b0*/  IMAD.WIDE.U32 R6, R9, R20, R18 ;  /* 0x0000001409067225 */ /* 0x000fe200078e0012 */
[----:B------:R-:W-:-:S03]  /*09c0*/  ULDC UR4, c[0x0][0x154] ;  /* 0x0000550000047ab9 */ /* 0x000fc60000000800 */
[----:B------:R-:W-:Y:S01]  /*09d0*/  IMAD R8, R11, R20, RZ ;  /* 0x000000140b087224 */ /* 0x000fe200078e02ff */
[----:B------:R-:W2:Y:S01]  /*09e0*/  LDC R5, c[0x0][0x144] ;  /* 0x00005100ff057b82 */ /* 0x000ea20000000800 */
[----:B------:R-:W3:Y:S02]  /*09f0*/  F2I.U32.TRUNC.NTZ R0, R0 ;  /* 0x0000000000007305 */ /* 0x000ee4000020f000 */
[----:B------:R-:W-:-:S04]  /*0a00*/  IMAD R9, R9, R21, R8 ;  /* 0x0000001509097224 */ /* 0x000fc800078e0208 */
[----:B------:R-:W-:Y:S01]  /*0a10*/  IMAD.IADD R7, R7, 0x1, R9 ;  /* 0x0000000107077824 */ /* 0x000fe200078e0209 */
[----:B------:R-:W4:Y:S01]  /*0a20*/  LDC R12, c[0x0][0x608] ;  /* 0x00018200ff0c7b82 */ /* 0x000f220000000800 */
[----:B------:R-:W-:-:S03]  /*0a30*/  IMAD.MOV.U32 R9, RZ, RZ, -0x1 ;  /* 0xffffffffff097424 */ /* 0x000fc600078e00ff */
[-CC-:B0-----:R-:W-:Y:S02]  /*0a40*/  SHF.R.U64 R20, R6, R10.reuse, R7.reuse ;  /* 0x0000000a06147219 */ /* 0x181fe40000001207 */
[----:B------:R-:W-:Y:S02]  /*0a50*/  I2FP.F32.U32 R6, R3 ;  /* 0x0000000300067245 */ /* 0x000fe40000201000 */
[----:B------:R-:W0:Y:S01]  /*0a60*/  LDC R22, c[0x0][0x658] ;  /* 0x00019600ff167b82 */ /* 0x000e220000000800 */
[----:B-1----:R-:W-:Y:S01]  /*0a70*/  ISETP.NE.U32.AND P0, PT, R26, RZ, PT ;  /* 0x000000ff1a00720c */ /* 0x002fe20003f05070 */
[----:B---3--:R-:W-:Y:S01]  /*0a80*/  IMAD.MOV R8, RZ, RZ, -R0 ;  /* 0x000000ffff087224 */ /* 0x008fe200078e0a00 */
[----:B------:R-:W-:Y:S01]  /*0a90*/  SHF.R.U32.HI R7, RZ, R10, R7 ;  /* 0x0000000aff077219 */ /* 0x000fe20000011607 */
[----:B------:R-:W-:Y:S01]  /*0aa0*/  FMUL R6, R6, UR4 ;  /* 0x0000000406067c20 */ /* 0x000fe20008400000 */
[----:B------:R-:W-:-:S03]  /*0ab0*/  ISETP.NE.AND.EX P0, PT, R27, RZ, PT, P0 ;  /* 0x000000ff1b00720c */ /* 0x000fc60003f05300 */
[----:B------:R-:W1:Y:S01]  /*0ac0*/  LDC R14, c[0x0][0x148] ;  /* 0x00005200ff0e7b82 */ /* 0x000e620000000800 */
[----:B--2---:R-:W-:-:S07]  /*0ad0*/  IMAD R0, R5, R8, R4 ;  /* 0x0000000805007224 */ /* 0x004fce00078e0204 */
[----:B------:R-:W2:Y:S01]  /*0ae0*/  LDC R24, c[0x0][0x600] ;  /* 0x00018000ff187b82 */ /* 0x000ea20000000800 */
[-CC-:B----4-:R-:W-:Y:S02]  /*0af0*/  SHF.R.U64 R28, R20, R12.reuse, R7.reuse ;  /* 0x0000000c141c7219 */ /* 0x190fe40000001207 */
[----:B------:R-:W-:Y:S01]  /*0b00*/  SHF.R.U32.HI R5, RZ, R12, R7 ;  /* 0x0000000cff057219 */ /* 0x000fe20000011607 */
[----:B------:R-:W-:Y:S01]  /*0b10*/  IMAD.MOV.U32 R7, RZ, RZ, 0x1 ;  /* 0x00000001ff077424 */ /* 0x000fe200078e00ff */
[----:B------:R3:W4:Y:S03]  /*0b20*/  F2I.U32.TRUNC.NTZ R12, R6 ;  /* 0x00000006000c7305 */ /* 0x000726000020f000 */
[----:B------:R-:W1:Y:S01]  /*0b30*/  LDC R15, c[0x0][0x648] ;  /* 0x00019200ff0f7b82 */ /* 0x000e620000000800 */
[-C--:B0-----:R-:W-:Y:S02]  /*0b40*/  SHF.L.U32 R4, R9, R22.reuse, RZ ;  /* 0x0000001609047219 */ /* 0x081fe400000006ff */
[----:B------:R-:W-:-:S02]  /*0b50*/  SHF.R.U64 R30, R28, R22, R5 ;  /* 0x000000161c1e7219 */ /* 0x000fc40000001205 */
[----:B------:R-:W-:Y:S02]  /*0b60*/  LOP3.LUT R11, RZ, R4, RZ, 0x33, !PT ;  /* 0x00000004ff0b7212 */ /* 0x000fe400078e33ff */
[-C--:B------:R-:W-:Y:S01]  /*0b70*/  SHF.R.U32.HI R5, RZ, R22.reuse, R5 ;  /* 0x00000016ff057219 */ /* 0x080fe20000011605 */
[----:B------:R-:W0:Y:S01]  /*0b80*/  LDC R17, c[0x0][0x638] ;  /* 0x00018e00ff117b82 */ /* 0x000e220000000800 */
[----:B------:R-:W-:Y:S01]  /*0b90*/  SHF.L.U32 R10, R7, R22, RZ ;  /* 0x00000016070a7219 */ /* 0x000fe200000006ff */
[----:B------:R-:W-:-:S06]  /*0ba0*/  IMAD.MOV.U32 R4, RZ, RZ, R30 ;  /* 0x000000ffff047224 */ /* 0x000fcc00078e001e */
[----:B------:R-:W0:Y:S01]  /*0bb0*/  LDC R19, c[0x0][0x610] ;  /* 0x00018400ff137b82 */ /* 0x000e220000000800 */
[----:B---34-:R-:W-:Y:S05]  /*0bc0*/  @!P0 BRA `(.L_x_7) ;  /* 0x0000000000288947 */ /* 0x018fea0003800000 */
[----:B------:R-:W3:Y:S02]  /*0bd0*/  LDC R9, c[0x0][0x64c] ;  /* 0x00019300ff097b82 */ /* 0x000ee40000000800 */
[----:B---3--:R-:W-:-:S05]  /*0be0*/  IADD3 R9, P0, R30, R9, RZ ;  /* 0x000000091e097210 */ /* 0x008fca0007f1e0ff */
        /* <DEDUP_REMOVED lines=8> */
.L_x_7:
[----:B-1----:R-:W-:Y:S01]  /*0c70*/  SHF.R.U64 R4, R4, R15, R5 ;  /* 0x0000000f04047219 */ /* 0x002fe20000001205 */
[----:B--2---:R-:W-:Y:S01]  /*0c80*/  VIADD R5, R24, 0xffffffff ;  /* 0xffffffff18057836 */ /* 0x004fe20000000000 */
[----:B------:R-:W-:Y:S01]  /*0c90*/  LOP3.LUT R11, R28, R11, RZ, 0xc0, !PT ;  /* 0x0000000b1c0b7212 */ /* 0x000fe200078ec0ff */
[----:B------:R-:W-:Y:S02]  /*0ca0*/  IMAD.MOV R12, RZ, RZ, -R12 ;  /* 0x000000ffff0c7224 */ /* 0x000fe400078e0a0c */
[----:B------:R-:W-:Y:S01]  /*0cb0*/  IMAD.MOV R6, RZ, RZ, -R4 ;  /* 0x000000ffff067224 */ /* 0x000fe200078e0a04 */
[----:B------:R-:W-:Y:S01]  /*0cc0*/  LOP3.LUT R5, R20, R5, RZ, 0xc0, !PT ;  /* 0x0000000514057212 */ /* 0x000fe200078ec0ff */
[----:B------:R-:W-:Y:S02]  /*0cd0*/  @P3 IMAD R0, R14, R12, R3 ;  /* 0x0000000c0e003224 */ /* 0x000fe400078e0203 */
[----:B------:R-:W-:Y:S02]  /*0ce0*/  IMAD R11, R10, R4, R11 ;  /* 0x000000040a0b7224 */ /* 0x000fe400078e020b */
[----:B0-----:R-:W-:-:S02]  /*0cf0*/  IMAD R3, R6, R17, R30 ;  /* 0x0000001106037224 */ /* 0x001fc400078e021e */
[----:B------:R-:W-:Y:S02]  /*0d00*/  IMAD R22, R11, R19, R0 ;  /* 0x000000130b167224 */ /* 0x000fe400078e0200 */
[----:B------:R-:W-:Y:S02]  /*0d10*/  IMAD R3, R3, R24, R5 ;  /* 0x0000001803037224 */ /* 0x000fe400078e0205 */
[----:B------:R-:W-:Y:S02]  /*0d20*/  IMAD.MOV.U32 R0, RZ, RZ, 0x1 ;  /* 0x00000001ff007424 */ /* 0x000fe400078e00ff */
[----:B------:R-:W-:Y:S01]  /*0d30*/  IMAD.MOV.U32 R17, RZ, RZ, R25 ;  /* 0x000000ffff117224 */ /* 0x000fe200078e0019 */
[----:B------:R-:W-:Y:S02]  /*0d40*/  SEL R19, R3, R22, !P3 ;  /* 0x0000001603137207 */ /* 0x000fe40005800000 */
[----:B------:R-:W-:-:S07]  /*0d50*/  SEL R22, R22, R3, !P3 ;  /* 0x0000000316167207 */ /* 0x000fce0005800000 */
.L_x_5:
[----:B------:R-:W-:-:S08]  /*0d60*/  NOP ;  /* 0x0000000000007918 */ /* 0x000fd00000000000 */
[----:B------:R-:W0:Y:S02]  /*0d70*/  USETMAXREG.TRY_ALLOC.CTAPOOL UP0, 0xe8 ;  /* 0x000000e8000079c8 */ /* 0x000e240008000600 */
[----:B0-----:R-:W-:-:S13]  /*0d80*/  PLOP3.LUT P0, PT, PT, PT, UP0, 0x80, 0x0 ;  /* 0x000000000000781c */ /* 0x001fda0003f0f008 */
[----:B------:R-:W-:Y:S05]  /*0d90*/  @!P0 BRA `(.L_x_5) ;  /* 0xfffffffc00f08947 */ /* 0x000fea000383ffff */
[----:B------:R-:W-:Y:S01]  /*0da0*/  ULDC.64 UR4, c[0x0][0x598] ;  /* 0x0001660000047ab9 */ /* 0x000fe20000000a00 */
[----:B------:R-:W-:Y:S01]  /*0db0*/  ULDC.64 UR36, c[0x0][0x208] ;  /* 0x0000820000247ab9 */ /* 0x000fe20000000a00 */
[----:B------:R-:W-:-:S04]  /*0dc0*/  ISETP.NE.U32.AND P0, PT, RZ, UR4, PT ;  /* 0x00000004ff007c0c */ /* 0x000fc8000bf05070 */
[----:B------:R-:W-:-:S13]  /*0dd0*/  ISETP.NE.AND.EX P0, PT, RZ, UR5, PT, P0 ;  /* 0x00000005ff007c0c */ /* 0x000fda000bf05300 */
[----:B------:R-:W-:Y:S05]  /*0de0*/  @!P0 BRA `(.L_x_8) ;  /* 0x00000000001c8947 */ /* 0x000fea0003800000 */
[----:B------:R-:W0:Y:S02]  /*0df0*/  LDC.64 R4, c[0x0][0x598] ;  /* 0x00016600ff047b82 */ /* 0x000e240000000a00 */
[----:B0-----:R-:W2:Y:S02]  /*0e00*/  LDG.E.64 R4, desc[UR36][R4.64] ;  /* 0x0000002404047981 */ /* 0x001ea4000c1e1b00 */
[----:B--2---:R-:W-:-:S04]  /*0e10*/  ISETP.NE.U32.AND P0, PT, R4, RZ, PT ;  /* 0x000000ff0400720c */ /* 0x004fc80003f05070 */
[----:B------:R-:W-:-:S13]  /*0e20*/  ISETP.NE.AND.EX P0, PT, R5, RZ, PT, P0 ;  /* 0x000000ff0500720c */ /* 0x000fda0003f05300 */
[----:B------:R-:W-:Y:S05]  /*0e30*/  @!P0 BRA `(.L_x_8) ;  /* 0x0000000000088947 */ /* 0x000fea0003800000 */
[----:B------:R0:W5:Y:S01]  /*0e40*/  LD.E R169, desc[UR36][R4.64] ;  /* 0x0000002404a97980 */ /* 0x000162000c101900 */
[----:B------:R-:W-:Y:S05]  /*0e50*/  BRA `(.L_x_9) ;  /* 0x0000000000247947 */ /* 0x000fea0003800000 */
.L_x_8:
[----:B------:R-:W-:Y:S02]  /*0e60*/  ULDC.64 UR4, c[0x0][0x588] ;  /* 0x0001620000047ab9 */ /* 0x000fe40000000a00 */
[----:B------:R-:W-:-:S04]  /*0e70*/  ISETP.NE.U32.AND P0, PT, RZ, UR4, PT ;  /* 0x00000004ff007c0c */ /* 0x000fc8000bf05070 */
[----:B------:R-:W-:-:S13]  /*0e80*/  ISETP.NE.AND.EX P0, PT, RZ, UR5, PT, P0 ;  /* 0x00000005ff007c0c */ /* 0x000fda000bf05300 */
[----:B------:R-:W-:Y:S05]  /*0e90*/  @!P0 BRA `(.L_x_10) ;  /* 0x00000000000c8947 */ /* 0x000fea0003800000 */
[----:B------:R-:W0:Y:S02]  /*0ea0*/  LDC.64 R4, c[0x0][0x588] ;  /* 0x00016200ff047b82 */ /* 0x000e240000000a00 */
[----:B0-----:R1:W5:Y:S01]  /*0eb0*/  LDG.E R169, desc[UR36][R4.64] ;  /* 0x0000002404a97981 */ /* 0x001362000c1e1900 */
[----:B------:R-:W-:Y:S05]  /*0ec0*/  BRA `(.L_x_9) ;  /* 0x0000000000087947 */ /* 0x000fea0003800000 */
.L_x_10:
[----:B------:R-:W-:Y:S02]  /*0ed0*/  ULDC UR4, c[0x0][0x580] ;  /* 0x0001600000047ab9 */ /* 0x000fe40000000800 */
[----:B------:R-:W-:-:S07]  /*0ee0*/  IMAD.U32 R169, RZ, RZ, UR4 ;  /* 0x00000004ffa97e24 */ /* 0x000fce000f8e00ff */
.L_x_9:
[----:B------:R-:W-:Y:S02]  /*0ef0*/  ULDC.64 UR4, c[0x0][0x5a0] ;  /* 0x0001680000047ab9 */ /* 0x000fe40000000a00 */
[----:B------:R-:W-:-:S04]  /*0f00*/  ISETP.NE.U32.AND P0, PT, RZ, UR4, PT ;  /* 0x00000004ff007c0c */ /* 0x000fc8000bf05070 */
[----:B------:R-:W-:-:S13]  /*0f10*/  ISETP.NE.AND.EX P0, PT, RZ, UR5, PT, P0 ;  /* 0x00000005ff007c0c */ /* 0x000fda000bf05300 */
[----:B------:R-:W-:Y:S05]  /*0f20*/  @!P0 BRA `(.L_x_11) ;  /* 0x00000000001c8947 */ /* 0x000fea0003800000 */
[----:B01----:R-:W0:Y:S02]  /*0f30*/  LDC.64 R4, c[0x0][0x5a0] ;  /* 0x00016800ff047b82 */ /* 0x003e240000000a00 */
[----:B0-----:R-:W2:Y:S02]  /*0f40*/  LDG.E.64 R4, desc[UR36][R4.64] ;  /* 0x0000002404047981 */ /* 0x001ea4000c1e1b00 */
[----:B--2---:R-:W-:-:S04]  /*0f50*/  ISETP.NE.U32.AND P0, PT, R4, RZ, PT ;  /* 0x000000ff0400720c */ /* 0x004fc80003f05070 */
[----:B------:R-:W-:-:S13]  /*0f60*/  ISETP.NE.AND.EX P0, PT, R5, RZ, PT, P0 ;  /* 0x000000ff0500720c */ /* 0x000fda0003f05300 */
[----:B------:R-:W-:Y:S05]  /*0f70*/  @!P0 BRA `(.L_x_11) ;  /* 0x0000000000088947 */ /* 0x000fea0003800000 */
[----:B------:R0:W5:Y:S01]  /*0f80*/  LD.E R168, desc[UR36][R4.64] ;  /* 0x0000002404a87980 */ /* 0x000162000c101900 */
[----:B------:R-:W-:Y:S05]  /*0f90*/  BRA `(.L_x_12) ;  /* 0x0000000000247947 */ /* 0x000fea0003800000 */
.L_x_11:
[----:B------:R-:W-:Y:S02]  /*0fa0*/  ULDC.64 UR4, c[0x0][0x590] ;  /* 0x0001640000047ab9 */ /* 0x000fe40000000a00 */
[----:B------:R-:W-:-:S04]  /*0fb0*/  ISETP.NE.U32.AND P0, PT, RZ, UR4, PT ;  /* 0x00000004ff007c0c */ /* 0x000fc8000bf05070 */
[----:B------:R-:W-:-:S13]  /*0fc0*/  ISETP.NE.AND.EX P0, PT, RZ, UR5, PT, P0 ;  /* 0x00000005ff007c0c */ /* 0x000fda000bf05300 */
[----:B------:R-:W-:Y:S05]  /*0fd0*/  @!P0 BRA `(.L_x_13) ;  /* 0x00000000000c8947 */ /* 0x000fea0003800000 */
[----:B01----:R-:W0:Y:S02]  /*0fe0*/  LDC.64 R4, c[0x0][0x590] ;  /* 0x00016400ff047b82 */ /* 0x003e240000000a00 */
[----:B0-----:R1:W5:Y:S01]  /*0ff0*/  LDG.E R168, desc[UR36][R4.64] ;  /* 0x0000002404a87981 */ /* 0x001362000c1e1900 */
[----:B------:R-:W-:Y:S05]  /*1000*/  BRA `(.L_x_12) ;  /* 0x0000000000087947 */ /* 0x000fea0003800000 */
.L_x_13:
[----:B------:R-:W-:Y:S02]  /*1010*/  ULDC UR4, c[0x0][0x584] ;  /* 0x0001610000047ab9 */ /* 0x000fe40000000800 */
[----:B------:R-:W-:-:S07]  /*1020*/  IMAD.U32 R168, RZ, RZ, UR4 ;  /* 0x00000004ffa87e24 */ /* 0x000fce000f8e00ff */
.L_x_12:
[----:B------:R-:W-:-:S13]  /*1030*/  LOP3.LUT P0, RZ, R0, 0xff, RZ, 0xc0, !PT ;  /* 0x000000ff00ff7812 */ /* 0x000fda000780c0ff */
[----:B------:R-:W-:Y:S05]  /*1040*/  @!P0 EXIT ;  /* 0x000000000000894d */ /* 0x000fea0003800000 */
[----:B------:R-:W-:Y:S01]  /*1050*/  ULDC UR4, c[0x0][0x28c] ;  /* 0x0000a30000047ab9 */ /* 0x000fe20000000800 */
[----:B------:R-:W-:Y:S01]  /*1060*/  LOP3.LUT R170, R2, 0x1, RZ, 0xfc, !PT ;  /* 0x0000000102aa7812 */ /* 0x000fe200078efcff */
[----:B------:R-:W-:Y:S01]  /*1070*/  UIADD3 UR4, UR4, 0xf, URZ ;  /* 0x0000000f04047890 */ /* 0x000fe2000fffe03f */
[----:B------:R-:W-:Y:S01]  /*1080*/  UMOV UR38, URZ ;  /* 0x0000003f00267c82 */ /* 0x000fe20008000000 */
[----:B------:R-:W-:Y:S02]  /*1090*/  UMOV UR39, URZ ;  /* 0x0000003f00277c82 */ /* 0x000fe40008000000 */
[----:B------:R-:W-:-:S04]  /*10a0*/  USHF.R.S32.HI UR5, URZ, 0x1f, UR4 ;  /* 0x0000001f3f057899 */ /* 0x000fc80008011404 */
[----:B------:R-:W-:-:S04]  /*10b0*/  ULEA.HI UR5, UR5, UR4, URZ, 0x4 ;  /* 0x0000000405057291 */ /* 0x000fc8000f8f203f */
[----:B------:R-:W-:-:S12]  /*10c0*/  USHF.R.S32.HI UR40, URZ, 0x4, UR5 ;  /* 0x000000043f287899 */ /* 0x000fd80008011405 */
.L_x_271:
[----:B------:R-:W-:Y:S01]  /*10d0*/  LOP3.LUT R0, R23, 0x80, RZ, 0xc0, !PT ;  /* 0x0000008017007812 */ /* 0x000fe200078ec0ff */
[----:B--2---:R-:W2:Y:S01]  /*10e0*/  S2UR UR6, SR_CgaCtaId ;  /* 0x00000000000679c3 */ /* 0x004ea20000008800 */
[----:B------:R-:W-:Y:S02]  /*10f0*/  UMOV UR41, 0x400 ;  /* 0x0000040000297882 */ /* 0x000fe40000000000 */
[----:B------:R-:W-:-:S06]  /*1100*/  SHF.R.U32.HI R0, RZ, 0x7, R0 ;  /* 0x00000007ff007819 */ /* 0x000fcc0000011600 */
[----:B------:R-:W3:Y:S01]  /*1110*/  SHFL.IDX PT, R0, R0, RZ, 0x1f ;  /* 0x00001fff00007589 */ /* 0x000ee200000e0000 */
[----:B--2---:R-:W-:Y:S01]  /*1120*/  ULEA UR41, UR6, UR41, 0x18 ;  /* 0x0000002906297291 */ /* 0x004fe2000f8ec03f */
[----:B---3--:R-:W-:-:S13]  /*1130*/  R2UR UR4, R0 ;  /* 0x00000000000472ca */ /* 0x008fda00000e0000 */
[----:B------:R-:W-:-:S04]  /*1140*/  ULEA.HI UR5, UR4, UR4, URZ, 0x1 ;  /* 0x0000000404057291 */ /* 0x000fc8000f8f083f */
[----:B------:R-:W-:-:S04]  /*1150*/  ULOP3.LUT UR5, UR5, 0x1ffffe, URZ, 0xc0, !UPT ;  /* 0x001ffffe05057892 */ /* 0x000fc8000f8ec03f */
[----:B------:R-:W-:-:S03]  /*1160*/  UIADD3 UR5, UR4, -UR5, URZ ;  /* 0x8000000504057290 */ /* 0x000fc6000fffe03f */
[----:B------:R-:W-:Y:S01]  /*1170*/  ULDC UR4, c[0x0][0x28c] ;  /* 0x0000a30000047ab9 */ /* 0x000fe20000000800 */
[----:B------:R-:W-:Y:S01]  /*1180*/  ULEA UR5, UR5, UR41, 0xb ;  /* 0x0000002905057291 */ /* 0x000fe2000f8e583f */
[----:B------:R-:W-:-:S03]  /*1190*/  ISETP.LT.AND P0, PT, RZ, UR4, PT ;  /* 0x00000004ff007c0c */ /* 0x000fc6000bf01270 */
[----:B------:R-:W-:-:S04]  /*11a0*/  UIADD3 UR5, UR5, 0x200, URZ ;  /* 0x0000020005057890 */ /* 0x000fc8000fffe03f */
[----:B------:R-:W-:-:S04]  /*11b0*/  USHF.R.U32.HI UR5, URZ, 0x4, UR5 ;  /* 0x000000043f057899 */ /* 0x000fc80008011605 */
[----:B------:R-:W-:Y:S02]  /*11c0*/  ULOP3.LUT UR42, UR5, 0x3fff, URZ, 0xc0, !UPT ;  /* 0x00003fff052a7892 */ /* 0x000fe4000f8ec03f */
[----:B-1---5:R-:W-:Y:S10]  /*11d0*/  @P0 BRA `(.L_x_14) ;  /* 0x0000000000400947 */ /* 0x022ff40003800000 */
[----:B------:R-:W-:Y:S01]  /*11e0*/  MOV R0, 0x0 ;  /* 0x0000000000007802 */ /* 0x000fe20000000f00 */
[----:B------:R-:W-:Y:S01]  /*11f0*/  ULDC.64 UR4, c[0x4][0x68] ;  /* 0x01001a0000047ab9 */ /* 0x000fe20000000a00 */
[----:B------:R-:W-:Y:S01]  /*1200*/  ULDC.64 UR6, c[0x4][0x8] ;  /* 0x0100020000067ab9 */ /* 0x000fe20000000a00 */
[----:B01----:R-:W-:Y:S01]  /*1210*/  IMAD.U32 R4, RZ, RZ, UR4 ;  /* 0x00000004ff047e24 */ /* 0x003fe2000f8e00ff */
[----:B------:R0:W1:Y:S01]  /*1220*/  LDC.64 R14, c[0x4][R0] ;  /* 0x01000000000e7b82 */ /* 0x0000620000000a00 */
[----:B------:R-:W-:Y:S01]  /*1230*/  IMAD.U32 R5, RZ, RZ, UR5 ;  /* 0x00000005ff057e24 */ /* 0x000fe2000f8e00ff */
[----:B------:R-:W-:Y:S01]  /*1240*/  ULDC.64 UR4, c[0x4][0x70] ;  /* 0x01001c0000047ab9 */ /* 0x000fe20000000a00 */
[----:B------:R-:W-:Y:S02]  /*1250*/  IMAD.U32 R10, RZ, RZ, UR6 ;  /* 0x00000006ff0a7e24 */ /* 0x000fe4000f8e00ff */
[----:B------:R-:W-:Y:S02]  /*1260*/  IMAD.U32 R6, RZ, RZ, UR4 ;  /* 0x00000004ff067e24 */ /* 0x000fe4000f8e00ff */
[----:B------:R-:W-:-:S02]  /*1270*/  IMAD.U32 R7, RZ, RZ, UR5 ;  /* 0x00000005ff077e24 */ /* 0x000fc4000f8e00ff */
[----:B------:R-:W-:Y:S02]  /*1280*/  IMAD.U32 R11, RZ, RZ, UR7 ;  /* 0x00000007ff0b7e24 */ /* 0x000fe4000f8e00ff */
[----:B------:R-:W-:Y:S02]  /*1290*/  IMAD.MOV.U32 R8, RZ, RZ, 0x1e1 ;  /* 0x000001e1ff087424 */ /* 0x000fe400078e00ff */
[----:B------:R-:W-:Y:S02]  /*12a0*/  IMAD.MOV.U32 R12, RZ, RZ, 0x1 ;  /* 0x00000001ff0c7424 */ /* 0x000fe400078e00ff */
[----:B0-----:R-:W-:-:S07]  /*12b0*/  IMAD.MOV.U32 R13, RZ, RZ, RZ ;  /* 0x000000ffff0d7224 */ /* 0x001fce00078e00ff */
[----:B------:R-:W-:-:S07]  /*12c0*/  LEPC R20, `(.L_x_14) ;  /* 0x000000001014794e */ /* 0x000fce0000000000 */
[----:B-1---5:R-:W-:Y:S05]  /*12d0*/  CALL.ABS.NOINC R14 ;  /* 0x000000000e007343 */ /* 0x022fea0003c00000 */
.L_x_14:
[----:B------:R-:W-:-:S13]  /*12e0*/  ISETP.NE.AND P0, PT, R170, 0x3, PT ;  /* 0x00000003aa00780c */ /* 0x000fda0003f05270 */
[----:B------:R-:W-:Y:S05]  /*12f0*/  @!P0 BRA `(.L_x_15) ;  /* 0x0000000000048947 */ /* 0x000fea0003800000 */
[----:B------:R-:W-:Y:S01]  /*1300*/  BPT.TRAP 0x1 ;  /* 0x000000040000795c */ /* 0x000fe20000300000 */
.L_x_15:
[----:B------:R-:W-:Y:S02]  /*1310*/  IMAD.U32 R3, RZ, RZ, UR39 ;  /* 0x00000027ff037e24 */ /* 0x000fe4000f8e00ff */
[----:B------:R-:W-:-:S03]  /*1320*/  IMAD.U32 R0, RZ, RZ, UR38 ;  /* 0x00000026ff007e24 */ /* 0x000fc6000f8e00ff */
[----:B------:R-:W-:Y:S02]  /*1330*/  LEA R3, R3, UR41, 0x3 ;  /* 0x0000002903037c11 */ /* 0x000fe4000f8e18ff */
[----:B------:R-:W-:-:S04]  /*1340*/  SHF.L.U32 R0, R0, 0x1f, RZ ;  /* 0x0000001f00007819 */ /* 0x000fc800000006ff */
[----:B------:R2:W3:Y:S01]  /*1350*/  SYNCS.PHASECHK.TRANS64.TRYWAIT P1, [R3+URZ], R0 ;  /* 0x00000000030075a7 */ /* 0x0004e2000802017f */
[----:B------:R-:W-:Y:S05]  /*1360*/  @!P0 BRA `(.L_x_16) ;  /* 0x0000000000048947 */ /* 0x000fea0003800000 */
[----:B------:R-:W-:Y:S01]  /*1370*/  BPT.TRAP 0x1 ;  /* 0x000000040000795c */ /* 0x000fe20000300000 */
.L_x_16:
[----:B---3--:R-:W-:Y:S05]  /*1380*/  @P1 BRA `(.L_x_17) ;  /* 0x0000000000081947 */ /* 0x008fea0003800000 */
[----:B------:R-:W3:Y:S02]  /*1390*/  SYNCS.PHASECHK.TRANS64.TRYWAIT P1, [R3+URZ], R0 ;  /* 0x00000000030075a7 */ /* 0x000ee4000802017f */
[----:B---3--:R-:W-:Y:S05]  /*13a0*/  @!P1 BRA `(.L_x_18) ;  /* 0x000000d4004c9947 */ /* 0x008fea0003800000 */
.L_x_17:
[----:B------:R-:W-:-:S04]  /*13b0*/  UISETP.LT.AND UP0, UPT, UR40, 0x1, UPT ;  /* 0x000000012800788c */ /* 0x000fc8000bf01270 */
[----:B------:R-:W-:-:S06]  /*13c0*/  USEL UR4, UR40, 0x1, UP0 ;  /* 0x0000000128047887 */ /* 0x000fcc0008000000 */
[----:B--23--:R-:W-:Y:S01]  /*13d0*/  IMAD.U32 R0, RZ, RZ, UR4 ;  /* 0x00000004ff007e24 */ /* 0x00cfe2000f8e00ff */
[----:B------:R-:W-:Y:S05]  /*13e0*/  WARPSYNC.ALL ;  /* 0x0000000000007948 */ /* 0x000fea0003800000 */
[----:B------:R-:W-:-:S04]  /*13f0*/  IADD3 R0, -R0, UR40, RZ ;  /* 0x0000002800007c10 */ /* 0x000fc8000fffe1ff */
[----:B------:R-:W-:Y:S01]  /*1400*/  ISETP.GE.AND P1, PT, R0, 0x1, PT ;  /* 0x000000010000780c */ /* 0x000fe20003f26270 */
[----:B------:R-:W-:Y:S01]  /*1410*/  UIADD3 UR4, UR41, 0x2d200, URZ ;  /* 0x0002d20029047890 */ /* 0x000fe2000fffe03f */
[----:B------:R-:W-:Y:S01]  /*1420*/  WARPGROUP.ARRIVE ;  /* 0x00000000000079c5 */ /* 0x000fe20000000000 */
[----:B------:R-:W-:Y:S02]  /*1430*/  ULOP3.LUT UR42, UR42, 0x10000, URZ, 0xfc, !UPT ;  /* 0x000100002a2a7892 */ /* 0x000fe4000f8efc3f */
[----:B------:R-:W-:Y:S02]  /*1440*/  USHF.R.U32.HI UR4, URZ, 0x4, UR4 ;  /* 0x000000043f047899 */ /* 0x000fe40008011604 */
[----:B------:R-:W-:Y:S02]  /*1450*/  UIMAD UR8, UR39, 0x300, UR42 ;  /* 0x00000300270878a4 */ /* 0x000fe4000f8e022a */
[----:B------:R-:W-:Y:S01]  /*1460*/  ULOP3.LUT UR4, UR4, 0x3fff, URZ, 0xc0, !UPT ;  /* 0x00003fff04047892 */ /* 0x000fe2000f8ec03f */
[----:B------:R-:W-:Y:S01]  /*1470*/  UMOV UR5, 0xc0000010 ;  /* 0xc000001000057882 */ /* 0x000fe20000000000 */
[----:B------:R-:W-:-:S02]  /*1480*/  UMOV UR7, 0xc0000010 ;  /* 0xc000001000077882 */ /* 0x000fc40000000000 */
[----:B------:R-:W-:-:S03]  /*1490*/  ULOP3.LUT UR11, UR4, 0x10000, URZ, 0xfc, !UPT ;  /* 0x00010000040b7892 */ /* 0x000fc6000f8efc3f */
[----:B------:R-:W-:Y:S01]  /*14a0*/  UMOV UR4, UR8 ;  /* 0x0000000800047c82 */ /* 0x000fe20008000000 */
[----:B------:R-:W-:-:S09]  /*14b0*/  UIMAD UR6, UR39, 0xc0, UR11 ;  /* 0x000000c0270678a4 */ /* 0x000fd2000f8e020b */
[----:B------:R-:W-:Y:S01]  /*14c0*/  HGMMA.64x96x16.F32 R120, gdesc[UR4], RZ, !UPT, gsb0 ;  /* 0x01600000047879f0 */ /* 0x000fe2000c0008ff */
[----:B------:R-:W-:Y:S01]  /*14d0*/  UIADD3 UR4, UR8, 0x100, URZ ;  /* 0x0000010008047890 */ /* 0x000fe2000fffe03f */
[----:B------:R-:W-:Y:S01]  /*14e0*/  UMOV UR5, 0xc0000010 ;  /* 0xc000001000057882 */ /* 0x000fe20000000000 */
[----:B------:R-:W-:Y:S02]  /*14f0*/  WARPGROUP.DEPBAR.LE gsb0, 0x0 ;  /* 0x00008000000079c5 */ /* 0x000fe40000010000 */
[----:B------:R-:W-:-:S06]  /*1500*/  WARPGROUP.ARRIVE ;  /* 0x00000000000079c5 */ /* 0x000fcc0000000000 */
[----:B------:R-:W-:Y:S01]  /*1510*/  HGMMA.64x96x16.F32 R72, gdesc[UR4], RZ, !UPT, gsb0 ;  /* 0x01600000044879f0 */ /* 0x000fe2000c0008ff */
[----:B------:R-:W-:Y:S01]  /*1520*/  UIADD3 UR4, UR8, 0x200, URZ ;  /* 0x0000020008047890 */ /* 0x000fe2000fffe03f */
[----:B------:R-:W-:Y:S01]  /*1530*/  UMOV UR5, 0xc0000010 ;  /* 0xc000001000057882 */ /* 0x000fe20000000000 */
[----:B------:R-:W-:Y:S02]  /*1540*/  WARPGROUP.DEPBAR.LE gsb0, 0x0 ;  /* 0x00008000000079c5 */ /* 0x000fe40000010000 */
[----:B------:R-:W-:-:S06]  /*1550*/  WARPGROUP.ARRIVE ;  /* 0x00000000000079c5 */ /* 0x000fcc0000000000 */
[----:B------:R-:W-:Y:S03]  /*1560*/  HGMMA.64x96x16.F32 R24, gdesc[UR4], RZ, !UPT, gsb0 ;  /* 0x01600000041879f0 */ /* 0x000fe6000c0008ff */
[----:B------:R-:W-:Y:S02]  /*1570*/  WARPGROUP.DEPBAR.LE gsb0, 0x0 ;  /* 0x00008000000079c5 */ /* 0x000fe40000010000 */
[----:B------:R-:W-:Y:S05]  /*1580*/  @!P1 BRA `(.L_x_19) ;  /* 0x0000000000e09947 */ /* 0x000fea0003800000 */
[----:B------:R-:W-:Y:S01]  /*1590*/  UIADD3 UR4, UR39, 0x1, URZ ;  /* 0x0000000127047890 */ /* 0x000fe2000fffe03f */
[----:B------:R-:W-:Y:S01]  /*15a0*/  IMAD.MOV.U32 R3, RZ, RZ, R0 ;  /* 0x000000ffff037224 */ /* 0x000fe200078e0000 */
[----:B------:R-:W-:Y:S02]  /*15b0*/  UMOV UR9, UR39 ;  /* 0x0000002700097c82 */ /* 0x000fe40008000000 */
[----:B------:R-:W-:-:S04]  /*15c0*/  UISETP.NE.AND UP0, UPT, UR4, 0xf, UPT ;  /* 0x0000000f0400788c */ /* 0x000fc8000bf05270 */
[----:B------:R-:W-:Y:S02]  /*15d0*/  USEL UR5, URZ, 0x1, UP0 ;  /* 0x000000013f057887 */ /* 0x000fe40008000000 */
[----:B------:R-:W-:Y:S02]  /*15e0*/  USEL UR8, UR4, URZ, UP0 ;  /* 0x0000003f04087287 */ /* 0x000fe40008000000 */
[----:B------:R-:W-:-:S06]  /*15f0*/  ULOP3.LUT UR5, UR38, UR5, URZ, 0x3c, !UPT ;  /* 0x0000000526057292 */ /* 0x000fcc000f8e3c3f */
[----:B------:R-:W-:-:S07]  /*1600*/  IMAD.U32 R6, RZ, RZ, UR5 ;  /* 0x00000005ff067e24 */ /* 0x000fce000f8e00ff */
.L_x_26:
[----:B------:R-:W-:Y:S05]  /*1610*/  @!P0 BRA `(.L_x_20) ;  /* 0x0000000000048947 */ /* 0x000fea0003800000 */
[----:B------:R-:W-:Y:S01]  /*1620*/  BPT.TRAP 0x1 ;  /* 0x000000040000795c */ /* 0x000fe20000300000 */
.L_x_20:
[----:B------:R-:W-:Y:S01]  /*1630*/  ULEA UR4, UR8, UR41, 0x3 ;  /* 0x0000002908047291 */ /* 0x000fe2000f8e183f */
[----:B01----:R-:W-:-:S08]  /*1640*/  SHF.L.U32 R4, R6, 0x1f, RZ ;  /* 0x0000001f06047819 */ /* 0x003fd000000006ff */
[----:B------:R0:W1:Y:S01]  /*1650*/  SYNCS.PHASECHK.TRANS64.TRYWAIT P1, [UR4], R4 ;  /* 0x00000004ff0075a7 */ /* 0x0000620008020144 */
[----:B------:R-:W-:Y:S05]  /*1660*/  @!P0 BRA `(.L_x_21) ;  /* 0x0000000000048947 */ /* 0x000fea0003800000 */
[----:B------:R-:W-:Y:S01]  /*1670*/  BPT.TRAP 0x1 ;  /* 0x000000040000795c */ /* 0x000fe20000300000 */
.L_x_21:
[----:B-1----:R-:W-:Y:S05]  /*1680*/  @P1 BRA `(.L_x_22) ;  /* 0x0000000000081947 */ /* 0x002fea0003800000 */
[----:B------:R-:W1:Y:S02]  /*1690*/  SYNCS.PHASECHK.TRANS64.TRYWAIT P1, [UR4], R4 ;  /* 0x00000004ff0075a7 */ /* 0x000e640008020144 */
[----:B-1----:R-:W-:Y:S05]  /*16a0*/  @!P1 BRA `(.L_x_23) ;  /* 0x000000d000a09947 */ /* 0x002fea0003800000 */
.L_x_22:
[----:B------:R-:W-:Y:S01]  /*16b0*/  UIMAD UR10, UR8, 0x300, UR42 ;  /* 0x00000300080a78a4 */ /* 0x000fe2000f8e022a */
[----:B------:R-:W-:Y:S01]  /*16c0*/  WARPGROUP.ARRIVE ;  /* 0x00000000000079c5 */ /* 0x000fe20000000000 */
[----:B------:R-:W-:Y:S01]  /*16d0*/  UIMAD UR6, UR8, 0xc0, UR11 ;  /* 0x000000c0080678a4 */ /* 0x000fe2000f8e020b */
[----:B------:R-:W-:Y:S01]  /*16e0*/  UMOV UR5, 0xc0000010 ;  /* 0xc000001000057882 */ /* 0x000fe20000000000 */
[----:B------:R-:W-:-:S03]  /*16f0*/  UMOV UR7, 0xc0000010 ;  /* 0xc000001000077882 */ /* 0x000fc60000000000 */
[----:B------:R-:W-:-:S04]  /*1700*/  UMOV UR4, UR10 ;  /* 0x0000000a00047c82 */ /* 0x000fc80008000000 */
[----:B------:R-:W-:Y:S01]  /*1710*/  HGMMA.64x96x16.F32 R120, gdesc[UR4], R120, gsb0 ;  /* 0x01600000047879f0 */ /* 0x000fe20008000878 */
[----:B------:R-:W-:Y:S01]  /*1720*/  UIADD3 UR4, UR10, 0x100, URZ ;  /* 0x000001000a047890 */ /* 0x000fe2000fffe03f */
[----:B------:R-:W-:Y:S01]  /*1730*/  UMOV UR5, 0xc0000010 ;  /* 0xc000001000057882 */ /* 0x000fe20000000000 */
[----:B------:R-:W-:Y:S02]  /*1740*/  WARPGROUP.DEPBAR.LE gsb0, 0x0 ;  /* 0x00008000000079c5 */ /* 0x000fe40000010000 */
[----:B------:R-:W-:-:S06]  /*1750*/  WARPGROUP.ARRIVE ;  /* 0x00000000000079c5 */ /* 0x000fcc0000000000 */
[----:B------:R-:W-:Y:S01]  /*1760*/  HGMMA.64x96x16.F32 R72, gdesc[UR4], R72, gsb0 ;  /* 0x01600000044879f0 */ /* 0x000fe20008000848 */
[----:B------:R-:W-:Y:S01]  /*1770*/  UIADD3 UR4, UR10, 0x200, URZ ;  /* 0x000002000a047890 */ /* 0x000fe2000fffe03f */
[----:B------:R-:W-:Y:S01]  /*1780*/  UMOV UR5, 0xc0000010 ;  /* 0xc000001000057882 */ /* 0x000fe20000000000 */
[----:B------:R-:W-:Y:S02]  /*1790*/  WARPGROUP.DEPBAR.LE gsb0, 0x0 ;  /* 0x00008000000079c5 */ /* 0x000fe40000010000 */
[----:B------:R-:W-:-:S06]  /*17a0*/  WARPGROUP.ARRIVE ;  /* 0x00000000000079c5 */ /* 0x000fcc0000000000 */
[----:B------:R-:W-:Y:S03]  /*17b0*/  HGMMA.64x96x16.F32 R24, gdesc[UR4], R24, gsb0 ;  /* 0x01600000041879f0 */ /* 0x000fe60008000818 */
[----:B------:R-:W-:Y:S02]  /*17c0*/  WARPGROUP.DEPBAR.LE gsb0, 0x0 ;  /* 0x00008000000079c5 */ /* 0x000fe40000010000 */
[----:B------:R-:W-:Y:S05]  /*17d0*/  @!P0 BRA `(.L_x_24) ;  /* 0x0000000000048947 */ /* 0x000fea0003800000 */
[----:B------:R-:W-:Y:S01]  /*17e0*/  BPT.TRAP 0x1 ;  /* 0x000000040000795c */ /* 0x000fe20000300000 */
.L_x_24:
[----:B------:R-:W-:Y:S01]  /*17f0*/  ULEA UR4, UR9, UR41, 0x3 ;  /* 0x0000002909047291 */ /* 0x000fe2000f8e183f */
[----:B------:R-:W-:-:S03]  /*1800*/  ISETP.GT.U32.AND P1, PT, R2, 0x1, PT ;  /* 0x000000010200780c */ /* 0x000fc60003f24070 */
[----:B------:R-:W-:-:S04]  /*1810*/  UIADD3 UR4, UR4, 0x78, URZ ;  /* 0x0000007804047890 */ /* 0x000fc8000fffe03f */
[----:B------:R-:W-:-:S09]  /*1820*/  UPRMT UR4, URZ, 0x654, UR4 ;  /* 0x000006543f047896 */ /* 0x000fd20008000004 */
[----:B------:R-:W-:Y:S01]  /*1830*/  SYNCS.ARRIVE.TRANS64.RED.A1T0 RZ, [UR4], RZ ;  /* 0x000000ffffff79a7 */ /* 0x000fe20008100404 */
[----:B------:R-:W-:Y:S05]  /*1840*/  @P1 BRA `(.L_x_25) ;  /* 0x0000000000041947 */ /* 0x000fea0003800000 */
[----:B------:R-:W-:Y:S01]  /*1850*/  BPT.TRAP 0x1 ;  /* 0x000000040000795c */ /* 0x000fe20000300000 */
.L_x_25:
[----:B------:R-:W-:Y:S01]  /*1860*/  UIADD3 UR8, UR8, 0x1, URZ ;  /* 0x0000000108087890 */ /* 0x000fe2000fffe03f */
[C---:B------:R-:W-:Y:S01]  /*1870*/  ISETP.GT.AND P1, PT, R3.reuse, 0x1, PT ;  /* 0x000000010300780c */ /* 0x040fe20003f24270 */
[----:B------:R-:W-:Y:S01]  /*1880*/  UIADD3 UR9, UR9, 0x1, URZ ;  /* 0x0000000109097890 */ /* 0x000fe2000fffe03f */
[----:B------:R-:W-:Y:S01]  /*1890*/  VIADD R3, R3, 0xffffffff ;  /* 0xffffffff03037836 */ /* 0x000fe20000000000 */
[----:B------:R-:W-:Y:S02]  /*18a0*/  UISETP.NE.AND UP0, UPT, UR8, 0xf, UPT ;  /* 0x0000000f0800788c */ /* 0x000fe4000bf05270 */
[----:B------:R-:W-:Y:S02]  /*18b0*/  UISETP.NE.AND UP1, UPT, UR9, 0xf, UPT ;  /* 0x0000000f0900788c */ /* 0x000fe4000bf25270 */
[----:B------:R-:W-:Y:S02]  /*18c0*/  USEL UR4, URZ, 0x1, UP0 ;  /* 0x000000013f047887 */ /* 0x000fe40008000000 */
[----:B------:R-:W-:-:S02]  /*18d0*/  USEL UR8, UR8, URZ, UP0 ;  /* 0x0000003f08087287 */ /* 0x000fc40008000000 */
[----:B------:R-:W-:Y:S02]  /*18e0*/  USEL UR9, UR9, URZ, UP1 ;  /* 0x0000003f09097287 */ /* 0x000fe40008800000 */
[----:B------:R-:W-:Y:S01]  /*18f0*/  LOP3.LUT R6, R6, UR4, RZ, 0x3c, !PT ;  /* 0x0000000406067c12 */ /* 0x000fe2000f8e3cff */
[----:B------:R-:W-:Y:S09]  /*1900*/  @P1 BRA `(.L_x_26) ;  /* 0xfffffffc00401947 */ /* 0x000ff2000383ffff */
.L_x_19:
[----:B------:R-:W2:Y:S02]  /*1910*/  LDC R3, c[0x0][0x28c] ;  /* 0x0000a300ff037b82 */ /* 0x000ea40000000800 */
[----:B--2---:R-:W-:-:S13]  /*1920*/  ISETP.GE.AND P1, PT, R3, 0x1, PT ;  /* 0x000000010300780c */ /* 0x004fda0003f26270 */
[----:B------:R-:W-:Y:S05]  /*1930*/  @!P1 BRA `(.L_x_27) ;  /* 0x0000000000349947 */ /* 0x000fea0003800000 */
[----:B------:R-:W-:Y:S05]  /*1940*/  @!P0 BRA `(.L_x_28) ;  /* 0x0000000000048947 */ /* 0x000fea0003800000 */
[----:B------:R-:W-:Y:S01]  /*1950*/  BPT.TRAP 0x1 ;  /* 0x000000040000795c */ /* 0x000fe20000300000 */
.L_x_28:
[----:B------:R-:W-:Y:S01]  /*1960*/  VIADD R0, R0, UR39 ;  /* 0x0000002700007c36 */ /* 0x000fe20008000000 */
[----:B------:R-:W-:-:S03]  /*1970*/  ISETP.GT.U32.AND P0, PT, R2, 0x1, PT ;  /* 0x000000010200780c */ /* 0x000fc60003f04070 */
[----:B01----:R-:W-:-:S05]  /*1980*/  IMAD.WIDE.U32 R4, R0, -0x77777777, RZ ;  /* 0x8888888900047825 */ /* 0x003fca00078e00ff */
[----:B------:R-:W-:-:S05]  /*1990*/  SHF.R.U32.HI R5, RZ, 0x3, R5 ;  /* 0x00000003ff057819 */ /* 0x000fca0000011605 */
[----:B------:R-:W-:-:S05]  /*19a0*/  IMAD R0, R5, -0xf, R0 ;  /* 0xfffffff105007824 */ /* 0x000fca00078e0200 */
[----:B------:R-:W-:-:S05]  /*19b0*/  LEA R0, R0, UR41, 0x3 ;  /* 0x0000002900007c11 */ /* 0x000fca000f8e18ff */
[----:B------:R-:W-:-:S05]  /*19c0*/  VIADD R0, R0, 0x78 ;  /* 0x0000007800007836 */ /* 0x000fca0000000000 */
[----:B------:R-:W-:-:S04]  /*19d0*/  PRMT R0, RZ, 0x654, R0 ;  /* 0x00000654ff007816 */ /* 0x000fc80000000000 */
[----:B------:R2:W-:Y:S01]  /*19e0*/  SYNCS.ARRIVE.TRANS64.RED.A1T0 RZ, [R0+URZ], RZ ;  /* 0x000000ff00ff79a7 */ /* 0x0005e2000810043f */
[----:B------:R-:W-:Y:S05]  /*19f0*/  @P0 BRA `(.L_x_27) ;  /* 0x0000000000040947 */ /* 0x000fea0003800000 */
[----:B------:R-:W-:Y:S01]  /*1a00*/  BPT.TRAP 0x1 ;  /* 0x000000040000795c */ /* 0x000fe20000300000 */
.L_x_27:
[----:B------:R-:W3:Y:S01]  /*1a10*/  LDC R6, c[0x0][0x288] ;  /* 0x0000a200ff067b82 */ /* 0x000ee20000000800 */
[--C-:B--2---:R-:W-:Y:S01]  /*1a20*/  SHF.R.U32.HI R0, RZ, 0x7, R23.reuse ;  /* 0x00000007ff007819 */ /* 0x104fe20000011617 */
[----:B------:R-:W-:Y:S01]  /*1a30*/  IMAD R19, R19, 0x60, RZ ;  /* 0x0000006013137824 */ /* 0x000fe200078e02ff */
[----:B------:R-:W-:Y:S01]  /*1a40*/  SHF.R.U32.HI R3, RZ, 0x2, R23 ;  /* 0x00000002ff037819 */ /* 0x000fe20000011617 */
[----:B------:R-:W-:Y:S01]  /*1a50*/  UIADD3 UR39, UR40, UR39, URZ ;  /* 0x0000002728277290 */ /* 0x000fe2000fffe03f */
[----:B------:R-:W-:Y:S01]  /*1a60*/  LOP3.LUT R0, R0, 0x1, RZ, 0xc0, !PT ;  /* 0x0000000100007812 */ /* 0x000fe200078ec0ff */
[----:B------:R-:W-:Y:S01]  /*1a70*/  IMAD R9, R22, 0x180, RZ ;  /* 0x0000018016097824 */ /* 0x000fe200078e02ff */
[----:B01----:R-:W-:Y:S01]  /*1a80*/  LOP3.LUT R4, R23, 0x60, RZ, 0xc0, !PT ;  /* 0x0000006017047812 */ /* 0x003fe200078ec0ff */
[----:B------:R-:W-:Y:S01]  /*1a90*/  UISETP.GT.U32.AND UP0, UPT, UR39, 0xe, UPT ;  /* 0x0000000e2700788c */ /* 0x000fe2000bf04070 */
[----:B------:R-:W-:Y:S01]  /*1aa0*/  LOP3.LUT R3, R3, 0x7, RZ, 0xc0, !PT ;  /* 0x0000000703037812 */ /* 0x000fe200078ec0ff */
[----:B------:R-:W-:Y:S01]  /*1ab0*/  IMAD.SHL.U32 R10, R0, 0x40, RZ ;  /* 0x00000040000a7824 */ /* 0x000fe200078e00ff */
[----:B------:R-:W-:Y:S01]  /*1ac0*/  SHF.R.U32.HI R8, RZ, 0x1, R4 ;  /* 0x00000001ff087819 */ /* 0x000fe20000011604 */
[----:B------:R-:W-:Y:S01]  /*1ad0*/  ULDC UR7, c[0x0][0x284] ;  /* 0x0000a10000077ab9 */ /* 0x000fe20000000800 */
[C---:B------:R-:W-:Y:S01]  /*1ae0*/  LOP3.LUT R4, R23.reuse, 0x3, RZ, 0xc0, !PT ;  /* 0x0000000317047812 */ /* 0x040fe200078ec0ff */
[----:B------:R-:W-:Y:S01]  /*1af0*/  UISETP.LT.U32.AND UP0, UPT, UR40, 0xf, UP0 ;  /* 0x0000000f2800788c */ /* 0x000fe20008701070 */
[--C-:B------:R-:W-:Y:S01]  /*1b00*/  IADD3 R5, RZ, -R8, -R3.reuse ;  /* 0x80000008ff057210 */ /* 0x100fe20007ffe803 */
[----:B------:R-:W-:Y:S01]  /*1b10*/  UISETP.GE.U32.AND UP1, UPT, UR40, 0xf, UPT ;  /* 0x0000000f2800788c */ /* 0x000fe2000bf26070 */
[----:B------:R-:W-:Y:S01]  /*1b20*/  LOP3.LUT R3, R10, 0x40, R3, 0xe2, !PT ;  /* 0x000000400a037812 */ /* 0x000fe200078ee203 */
[----:B------:R-:W-:Y:S01]  /*1b30*/  IMAD.SHL.U32 R10, R23, 0x2, RZ ;  /* 0x00000002170a7824 */ /* 0x000fe200078e00ff */
[----:B------:R-:W-:Y:S01]  /*1b40*/  SHF.R.S32.HI R171, RZ, 0x1f, R17 ;  /* 0x0000001fffab7819 */ /* 0x000fe20000011411 */
[----:B------:R-:W-:Y:S01]  /*1b50*/  ULDC.64 UR8, c[0x0][0x5d0] ;  /* 0x0001740000087ab9 */ /* 0x000fe20000000a00 */
[----:B------:R-:W-:Y:S01]  /*1b60*/  UIMAD.WIDE.U32 UR4, UR39, -0x77777777, URZ ;  /* 0x88888889270478a5 */ /* 0x000fe2000f8e003f */
[----:B------:R-:W-:Y:S01]  /*1b70*/  IMAD R0, R0, -0x40, R5 ;  /* 0xffffffc000007824 */ /* 0x000fe200078e0205 */
[C---:B------:R-:W-:Y:S01]  /*1b80*/  LOP3.LUT R10, R19.reuse, 0x6, R10, 0xf8, !PT ;  /* 0x00000006130a7812 */ /* 0x040fe200078ef80a */
[----:B------:R-:W-:Y:S01]  /*1b90*/  USEL UR6, URZ, 0x1, !UP0 ;  /* 0x000000013f067887 */ /* 0x000fe2000c000000 */
[----:B---3--:R-:W-:Y:S01]  /*1ba0*/  ISETP.GE.AND P0, PT, R19, R6, PT ;  /* 0x000000061300720c */ /* 0x008fe20003f06270 */
[----:B------:R-:W-:Y:S01]  /*1bb0*/  IMAD R12, R4, -0x2, R6 ;  /* 0xfffffffe040c7824 */ /* 0x000fe200078e0206 */
[----:B------:R-:W-:Y:S01]  /*1bc0*/  SHF.R.S32.HI R11, RZ, 0x1f, R10 ;  /* 0x0000001fff0b7819 */ /* 0x000fe2000001140a */
[----:B------:R-:W-:Y:S01]  /*1bd0*/  IMAD R4, R171, UR8, RZ ;  /* 0x00000008ab047c24 */ /* 0x000fe2000f8e02ff */
[----:B------:R-:W-:Y:S01]  /*1be0*/  ISETP.GE.OR P0, PT, R9, UR7, P0 ;  /* 0x0000000709007c0c */ /* 0x000fe20008706670 */
[----:B------:R-:W-:Y:S01]  /*1bf0*/  IMAD.WIDE R6, R22, 0x180, RZ ;  /* 0x0000018016067825 */ /* 0x000fe200078e02ff */
[----:B------:R-:W-:-:S02]  /*1c00*/  USHF.R.U32.HI UR4, URZ, 0x3, UR5 ;  /* 0x000000033f047899 */ /* 0x000fc40008011605 */
[----:B------:R-:W-:Y:S01]  /*1c10*/  ULOP3.LUT UR38, UR38, UR6, URZ, 0x3c, !UPT ;  /* 0x0000000626267292 */ /* 0x000fe2000f8e3c3f */
[C---:B------:R-:W-:Y:S01]  /*1c20*/  IMAD R13, R17.reuse, UR9, R4 ;  /* 0x00000009110d7c24 */ /* 0x040fe2000f8e0204 */
[----:B------:R-:W-:Y:S01]  /*1c30*/  LOP3.LUT R183, R6, R3, R8, 0xfe, !PT ;  /* 0x0000000306b77212 */ /* 0x000fe200078efe08 */
[----:B------:R-:W-:Y:S01]  /*1c40*/  IMAD.WIDE.U32 R4, R17, UR8, R10 ;  /* 0x0000000811047c25 */ /* 0x000fe2000f8e000a */
[----:B------:R-:W-:Y:S01]  /*1c50*/  UIMAD UR39, UR4, -0xf, UR39 ;  /* 0xfffffff1042778a4 */ /* 0x000fe2000f8e0227 */
[----:B------:R-:W-:Y:S01]  /*1c60*/  IADD3 R3, -R9, UR7, R0 ;  /* 0x0000000709037c10 */ /* 0x000fe2000fffe100 */
[----:B------:R-:W-:Y:S01]  /*1c70*/  @UP1 ULOP3.LUT UR38, UR38, 0x1, UR4, 0x78, !UPT ;  /* 0x0000000126261892 */ /* 0x000fe2000f8e7804 */
[----:B------:R-:W-:Y:S02]  /*1c80*/  IMAD.IADD R5, R5, 0x1, R13 ;  /* 0x0000000105057824 */ /* 0x000fe400078e020d */
[----:B------:R-:W-:Y:S02]  /*1c90*/  IMAD.IADD R0, R12, 0x1, -R19 ;  /* 0x000000010c007824 */ /* 0x000fe400078e0a13 */
[----:B------:R-:W-:Y:S01]  /*1ca0*/  IMAD.MOV.U32 R22, RZ, RZ, -0x1 ;  /* 0xffffffffff167424 */ /* 0x000fe200078e00ff */
[----:B------:R-:W-:Y:S06]  /*1cb0*/  @P0 BRA `(.L_x_29) ;  /* 0x000000a800280947 */ /* 0x000fec0003800000 */
[----:B------:R-:W0:Y:S01]  /*1cc0*/  LDC.64 R14, c[0x0][0x5c8] ;  /* 0x00017200ff0e7b82 */ /* 0x000e220000000a00 */
[----:B-----5:R-:W-:Y:S01]  /*1cd0*/  FSETP.NEU.AND P0, PT, R168, RZ, PT ;  /* 0x000000ffa800720b */ /* 0x020fe20003f0d000 */
[----:B------:R-:W-:Y:S01]  /*1ce0*/  BSSY B0, `(.L_x_29) ;  /* 0x0000a87000007945 */ /* 0x000fe20003800000 */
[----:B------:R-:W-:-:S04]  /*1cf0*/  ISETP.GT.AND P1, PT, R3, RZ, PT ;  /* 0x000000ff0300720c */ /* 0x000fc80003f24270 */
[----:B------:R-:W-:Y:S01]  /*1d00*/  ISETP.GT.AND P2, PT, R0, RZ, P1 ;  /* 0x000000ff0000720c */ /* 0x000fe20000f44270 */
[-C--:B0-----:R-:W-:Y:S02]  /*1d10*/  IMAD R8, R7, R14.reuse, RZ ;  /* 0x0000000e07087224 */ /* 0x081fe400078e02ff */
[----:B------:R-:W-:-:S04]  /*1d20*/  IMAD.WIDE.U32 R20, R183, R14, R4 ;  /* 0x0000000eb7147225 */ /* 0x000fc800078e0004 */
[----:B------:R-:W-:-:S04]  /*1d30*/  IMAD R5, R183, R15, R8 ;  /* 0x0000000fb7057224 */ /* 0x000fc800078e0208 */
[----:B------:R-:W-:Y:S01]  /*1d40*/  IMAD.IADD R185, R21, 0x1, R5 ;  /* 0x0000000115b97824 */ /* 0x000fe200078e0205 */
[----:B------:R-:W-:Y:S06]  /*1d50*/  @!P0 BRA `(.L_x_30) ;  /* 0x0000007400008947 */ /* 0x000fec0003800000 */
[----:B------:R-:W0:Y:S01]  /*1d60*/  LDC.64 R174, c[0x0][0x5b8] ;  /* 0x00016e00ffae7b82 */ /* 0x000e220000000a00 */
[----:B------:R-:W-:-:S07]  /*1d70*/  ULDC.64 UR4, c[0x0][0x5c0] ;  /* 0x0001700000047ab9 */ /* 0x000fce0000000a00 */
[----:B------:R-:W1:Y:S08]  /*1d80*/  LDC.64 R12, c[0x0][0x5b0] ;  /* 0x00016c00ff0c7b82 */ /* 0x000e700000000a00 */
[----:B------:R-:W2:Y:S01]  /*1d90*/  LDC.64 R172, c[0x0][0x5a8] ;  /* 0x00016a00ffac7b82 */ /* 0x000ea20000000a00 */
[-C--:B0-----:R-:W-:Y:S02]  /*1da0*/  IMAD R4, R171, R174.reuse, RZ ;  /* 0x000000aeab047224 */ /* 0x081fe400078e02ff */
[----:B------:R-:W-:-:S04]  /*1db0*/  IMAD.WIDE.U32 R176, R17, R174, R10 ;  /* 0x000000ae11b07225 */ /* 0x000fc800078e000a */
[----:B------:R-:W-:Y:S02]  /*1dc0*/  IMAD R181, R17, R175, R4 ;  /* 0x000000af11b57224 */ /* 0x000fe400078e0204 */
[-C--:B-1----:R-:W-:Y:S02]  /*1dd0*/  IMAD R6, R7, R12.reuse, RZ ;  /* 0x0000000c07067224 */ /* 0x082fe400078e02ff */
[----:B------:R-:W-:Y:S02]  /*1de0*/  IMAD.IADD R9, R177, 0x1, R181 ;  /* 0x00000001b1097824 */ /* 0x000fe400078e02b5 */
[----:B------:R-:W-:Y:S02]  /*1df0*/  IMAD.MOV.U32 R8, RZ, RZ, R176 ;  /* 0x000000ffff087224 */ /* 0x000fe400078e00b0 */
[C---:B------:R-:W-:Y:S02]  /*1e00*/  IMAD R175, R183.reuse, R13, R6 ;  /* 0x0000000db7af7224 */ /* 0x040fe400078e0206 */
[----:B------:R-:W-:-:S04]  /*1e10*/  IMAD.WIDE.U32 R4, R183, R12, R8 ;  /* 0x0000000cb7047225 */ /* 0x000fc800078e0008 */
[----:B------:R-:W-:Y:S01]  /*1e20*/  IMAD.IADD R5, R5, 0x1, R175 ;  /* 0x0000000105057824 */ /* 0x000fe200078e02af */
[----:B--2---:R-:W-:-:S04]  /*1e30*/  LEA R6, P0, R4, R172, 0x1 ;  /* 0x000000ac04067211 */ /* 0x004fc800078008ff */
[----:B------:R-:W-:-:S05]  /*1e40*/  LEA.HI.X R7, R4, R173, R5, 0x1, P0 ;  /* 0x000000ad04077211 */ /* 0x000fca00000f0c05 */
[----:B------:R-:W2:Y:S01]  /*1e50*/  @P2 LDG.E.LTC128B.U16 R19, desc[UR36][R6.64] ;  /* 0x0000002406132981 */ /* 0x000ea2000c1e1520 */
[----:B------:R-:W-:Y:S01]  /*1e60*/  LEA R4, P0, R20, UR4, 0x1 ;  /* 0x0000000414047c11 */ /* 0x000fe2000f8008ff */
[----:B------:R-:W-:Y:S01]  /*1e70*/  IMAD.WIDE.U32 R178, R183, R12, R10 ;  /* 0x0000000cb7b27225 */ /* 0x000fe200078e000a */
[----:B------:R-:W-:Y:S01]  /*1e80*/  ISETP.GT.AND P3, PT, R0, 0x1, P1 ;  /* 0x000000010000780c */ /* 0x000fe20000f64270 */
[----:B------:R-:W-:Y:S02]  /*1e90*/  BSSY B1, `(.L_x_31) ;  /* 0x0000010000017945 */ /* 0x000fe40003800000 */
[----:B------:R-:W-:Y:S02]  /*1ea0*/  IMAD.IADD R179, R175, 0x1, R179 ;  /* 0x00000001afb37824 */ /* 0x000fe400078e02b3 */
[----:B------:R-:W-:-:S04]  /*1eb0*/  IMAD.WIDE.U32 R178, R17, R174, R178 ;  /* 0x000000ae11b27225 */ /* 0x000fc800078e00b2 */
[----:B------:R-:W-:Y:S01]  /*1ec0*/  IMAD.IADD R21, R181, 0x1, R179 ;  /* 0x00000001b5157824 */ /* 0x000fe200078e02b3 */
[----:B------:R-:W-:Y:S01]  /*1ed0*/  SHF.L.U64.HI R179, R12, 0x3, R13 ;  /* 0x000000030cb37819 */ /* 0x000fe2000001020d */
[----:B--2---:R-:W-:-:S05]  /*1ee0*/  HADD2.F32 R5, -RZ, R19.H0_H0 ;  /* 0x20000013ff057230 */ /* 0x004fca0000004100 */
[----:B------:R-:W-:-:S04]  /*1ef0*/  FMUL R5, R5, R168 ;  /* 0x000000a805057220 */ /* 0x000fc80000400000 */
[----:B------:R-:W-:-:S05]  /*1f00*/  FFMA R5, R120, R169, R5 ;  /* 0x000000a978057223 */ /* 0x000fca0000000005 */
[----:B------:R-:W-:Y:S02]  /*1f10*/  F2FP.F16.F32.PACK_AB R120, RZ, R5 ;  /* 0x00000005ff78723e */ /* 0x000fe400000000ff */
[----:B------:R-:W-:Y:S02]  /*1f20*/  LEA.HI.X R5, R20, UR5, R185, 0x1, P0 ;  /* 0x0000000514057c11 */ /* 0x000fe400080f0cb9 */
[----:B------:R-:W-:-:S03]  /*1f30*/  LEA R20, P0, R178, R172, 0x1 ;  /* 0x000000acb2147211 */ /* 0x000fc600078008ff */
[----:B------:R0:W-:Y:S01]  /*1f40*/  @P2 STG.E.U16 desc[UR36][R4.64], R120 ;  /* 0x0000007804002986 */ /* 0x0001e2000c101524 */
[----:B------:R-:W-:Y:S01]  /*1f50*/  LEA.HI.X R21, R178, R173, R21, 0x1, P0 ;  /* 0x000000adb2157211 */ /* 0x000fe200000f0c15 */
[----:B------:R-:W-:Y:S01]  /*1f60*/  IMAD.SHL.U32 R178, R12, 0x8, RZ ;  /* 0x000000080cb27824 */ /* 0x000fe200078e00ff */
[----:B------:R-:W-:Y:S07]  /*1f70*/  @!P3 BRA `(.L_x_32) ;  /* 0x000000000004b947 */ /* 0x000fee0003800000 */
[----:B------:R1:W5:Y:S02]  /*1f80*/  LDG.E.LTC128B.U16 R19, desc[UR36][R20.64+0x2] ;  /* 0x0000022414137981 */ /* 0x000364000c1e1520 */
.L_x_32:
[----:B------:R-:W-:Y:S05]  /*1f90*/  BSYNC B1 ;  /* 0x0000000000017941 */ /* 0x000fea0003800000 */
.L_x_31:
[----:B-----5:R-:W-:Y:S01]  /*1fa0*/  HADD2.F32 R171, -RZ, R19.H0_H0 ;  /* 0x20000013ffab7230 */ /* 0x020fe20000004100 */
[----:B------:R-:W-:Y:S01]  /*1fb0*/  ISETP.GT.AND P0, PT, R3, 0x8, PT ;  /* 0x000000080300780c */ /* 0x000fe20003f04270 */
[----:B------:R-:W-:-:S04]  /*1fc0*/  IMAD.WIDE.U32 R178, R183, R12, R178 ;  /* 0x0000000cb7b27225 */ /* 0x000fc800078e00b2 */
[----:B------:R-:W-:Y:S01]  /*1fd0*/  FMUL R8, R171, R168 ;  /* 0x000000a8ab087220 */ /* 0x000fe20000400000 */
[----:B------:R-:W-:Y:S01]  /*1fe0*/  IMAD.IADD R175, R175, 0x1, R179 ;  /* 0x00000001afaf7824 */ /* 0x000fe200078e02b3 */
[----:B------:R-:W-:Y:S02]  /*1ff0*/  IADD3 R176, P4, R176, R178, RZ ;  /* 0x000000b2b0b07210 */ /* 0x000fe40007f9e0ff */
[----:B------:R-:W-:Y:S01]  /*2000*/  ISETP.GT.AND P2, PT, R0, RZ, P0 ;  /* 0x000000ff0000720c */ /* 0x000fe20000744270 */
[----:B------:R-:W-:Y:S01]  /*2010*/  FFMA R121, R121, R169, R8 ;  /* 0x000000a979797223 */ /* 0x000fe20000000008 */
[----:B------:R-:W-:Y:S01]  /*2020*/  PRMT R171, R19, 0x7610, R171 ;  /* 0x0000761013ab7816 */ /* 0x000fe200000000ab */
[----:B------:R-:W-:Y:S01]  /*2030*/  IMAD.X R9, R175, 0x1, R9, P4 ;  /* 0x00000001af097824 */ /* 0x000fe200020e0609 */
[----:B------:R-:W-:Y:S02]  /*2040*/  LEA R8, P4, R176, R172, 0x1 ;  /* 0x000000acb0087211 */ /* 0x000fe400078808ff */
[----:B------:R-:W-:-:S02]  /*2050*/  F2FP.F16.F32.PACK_AB R121, RZ, R121 ;  /* 0x00000079ff79723e */ /* 0x000fc400000000ff */
[----:B------:R-:W-:-:S03]  /*2060*/  LEA.HI.X R9, R176, R173, R9, 0x1, P4 ;  /* 0x000000adb0097211 */ /* 0x000fc600020f0c09 */
[----:B------:R2:W-:Y:S04]  /*2070*/  @P3 STG.E.U16 desc[UR36][R4.64+0x2], R121 ;  /* 0x0000027904003986 */ /* 0x0005e8000c101524 */
[----:B------:R-:W3:Y:S01]  /*2080*/  @P2 LDG.E.LTC128B.U16 R171, desc[UR36][R8.64] ;  /* 0x0000002408ab2981 */ /* 0x000ee2000c1e1520 */
[----:B------:R-:W-:Y:S01]  /*2090*/  IADD3 R10, P3, R10, R178, RZ ;  /* 0x000000b20a0a7210 */ /* 0x000fe20007f7e0ff */
[----:B------:R-:W-:Y:S04]  /*20a0*/  BSSY B1, `(.L_x_33) ;  /* 0x0000011000017945 */ /* 0x000fe80003800000 */
[----:B------:R-:W-:Y:S01]  /*20b0*/  IMAD.X R11, R11, 0x1, R175, P3 ;  /* 0x000000010b0b7824 */ /* 0x000fe200018e06af */
[----:B------:R-:W-:Y:S01]  /*20c0*/  ISETP.GT.AND P3, PT, R0, 0x1, P0 ;  /* 0x000000010000780c */ /* 0x000fe20000764270 */
[----:B------:R-:W-:Y:S01]  /*20d0*/  IMAD.WIDE.U32 R174, R17, R174, R10 ;  /* 0x000000ae11ae7225 */ /* 0x000fe200078e000a */
[----:B------:R-:W-:-:S02]  /*20e0*/  SHF.L.U64.HI R11, R14, 0x4, R15 ;  /* 0x000000040e0b7819 */ /* 0x000fc4000001020f */
[----:B------:R-:W-:Y:S01]  /*20f0*/  LEA R10, P4, R14, R4, 0x4 ;  /* 0x000000040e0a7211 */ /* 0x000fe200078820ff */
[----:B------:R-:W-:Y:S01]  /*2100*/  IMAD.IADD R17, R181, 0x1, R175 ;  /* 0x00000001b5117824 */ /* 0x000fe200078e02af */
[----:B0-----:R-:W-:-:S03]  /*2110*/  LEA R120, P5, R174, R172, 0x1 ;  /* 0x000000acae787211 */ /* 0x001fc600078a08ff */
[----:B------:R-:W-:Y:S01]  /*2120*/  IMAD.X R11, R11, 0x1, R5, P4 ;  /* 0x000000010b0b7824 */ /* 0x000fe200020e0605 */
[----:B--2---:R-:W-:Y:S01]  /*2130*/  LEA.HI.X R121, R174, R173, R17, 0x1, P5 ;  /* 0x000000adae797211 */ /* 0x004fe200028f0c11 */
[----:B---3--:R-:W-:-:S05]  /*2140*/  HADD2.F32 R19, -RZ, R171.H0_H0 ;  /* 0x200000abff137230 */ /* 0x008fca0000004100 */
[----:B------:R-:W-:-:S04]  /*2150*/  FMUL R19, R19, R168 ;  /* 0x000000a813137220 */ /* 0x000fc80000400000 */
[----:B------:R-:W-:-:S05]  /*2160*/  FFMA R19, R122, R169, R19 ;  /* 0x000000a97a137223 */ /* 0x000fca0000000013 */
[----:B------:R-:W-:-:S05]  /*2170*/  F2FP.F16.F32.PACK_AB R19, RZ, R19 ;  /* 0x00000013ff13723e */ /* 0x000fca00000000ff */
[----:B------:R0:W-:Y:S01]  /*2180*/  @P2 STG.E.U16 desc[UR36][R10.64], R19 ;  /* 0x000000130a002986 */ /* 0x0001e2000c101524 */
[----:B------:R-:W-:Y:S05]  /*2190*/  @!P3 BRA `(.L_x_34) ;  /* 0x000000000004b947 */ /* 0x000fea0003800000 */
[----:B------:R2:W5:Y:S02]  /*21a0*/  LDG.E.LTC128B.U16 R171, desc[UR36][R120.64+0x2] ;  /* 0x0000022478ab7981 */ /* 0x000564000c1e1520 */
.L_x_34:
[----:B------:R-:W-:Y:S05]  /*21b0*/  BSYNC B1 ;  /* 0x0000000000017941 */ /* 0x000fea0003800000 */
.L_x_33:
[----:B-----5:R-:W-:Y:S01]  /*21c0*/  HADD2.F32 R17, -RZ, R171.H0_H0 ;  /* 0x200000abff117230 */ /* 0x020fe20000004100 */
[----:B------:R-:W-:Y:S01]  /*21d0*/  ISETP.GT.AND P2, PT, R0, 0x8, P1 ;  /* 0x000000080000780c */ /* 0x000fe20000f44270 */
[----:B------:R-:W-:Y:S03]  /*21e0*/  BSSY B1, `(.L_x_35) ;  /* 0x0000007000017945 */ /* 0x000fe60003800000 */
[----:B------:R-:W-:-:S04]  /*21f0*/  FMUL R122, R17, R168 ;  /* 0x000000a8117a7220 */ /* 0x000fc80000400000 */
[----:B------:R-:W-:-:S05]  /*2200*/  FFMA R122, R123, R169, R122 ;  /* 0x000000a97b7a7223 */ /* 0x000fca000000007a */
[----:B------:R-:W-:-:S05]  /*2210*/  F2FP.F16.F32.PACK_AB R122, RZ, R122 ;  /* 0x0000007aff7a723e */ /* 0x000fca00000000ff */
[----:B------:R3:W-:Y:S01]  /*2220*/  @P3 STG.E.U16 desc[UR36][R10.64+0x2], R122 ;  /* 0x0000027a0a003986 */ /* 0x0007e2000c101524 */
[----:B------:R-:W-:Y:S05]  /*2230*/  @!P2 BRA `(.L_x_36) ;  /* 0x000000000004a947 */ /* 0x000fea0003800000 */
[----:B------:R4:W5:Y:S02]  /*2240*/  LDG.E.LTC128B.U16 R171, desc[UR36][R20.64+0x10] ;  /* 0x0000102414ab7981 */ /* 0x000964000c1e1520 */
.L_x_36:
[----:B------:R-:W-:Y:S05]  /*2250*/  BSYNC B1 ;  /* 0x0000000000017941 */ /* 0x000fea0003800000 */
.L_x_35:
        /* <DEDUP_REMOVED lines=9> */
.L_x_38:
[----:B------:R-:W-:Y:S05]  /*22f0*/  BSYNC B1 ;  /* 0x0000000000017941 */ /* 0x000fea0003800000 */
.L_x_37:
[----:B0----5:R-:W-:Y:S01]  /*2300*/  HADD2.F32 R17, -RZ, R171.H0_H0 ;  /* 0x200000abff117230 */ /* 0x021fe20000004100 */
[----:B------:R-:W-:Y:S01]  /*2310*/  ISETP.GT.AND P2, PT, R0, 0x8, P0 ;  /* 0x000000080000780c */ /* 0x000fe20000744270 */
[----:B------:R-:W-:Y:S03]  /*2320*/  BSSY B1, `(.L_x_39) ;  /* 0x0000007000017945 */ /* 0x000fe60003800000 */
[----:B---3--:R-:W-:-:S04]  /*2330*/  FMUL R122, R17, R168 ;  /* 0x000000a8117a7220 */ /* 0x008fc80000400000 */
[----:B------:R-:W-:-:S05]  /*2340*/  FFMA R122, R125, R169, R122 ;  /* 0x000000a97d7a7223 */ /* 0x000fca000000007a */
[----:B------:R-:W-:-:S05]  /*2350*/  F2FP.F16.F32.PACK_AB R122, RZ, R122 ;  /* 0x0000007aff7a723e */ /* 0x000fca00000000ff */
[----:B------:R0:W-:Y:S01]  /*2360*/  @P3 STG.E.U16 desc[UR36][R4.64+0x12], R122 ;  /* 0x0000127a04003986 */ /* 0x0001e2000c101524 */
[----:B------:R-:W-:Y:S05]  /*2370*/  @!P2 BRA `(.L_x_40) ;  /* 0x000000000004a947 */ /* 0x000fea0003800000 */
[----:B------:R3:W5:Y:S02]  /*2380*/  LDG.E.LTC128B.U16 R171, desc[UR36][R120.64+0x10] ;  /* 0x0000102478ab7981 */ /* 0x000764000c1e1520 */
.L_x_40:
[----:B------:R-:W-:Y:S05]  /*2390*/  BSYNC B1 ;  /* 0x0000000000017941 */ /* 0x000fea0003800000 */
.L_x_39:
        /* <DEDUP_REMOVED lines=9> */
.L_x_42:
[----:B------:R-:W-:Y:S05]  /*2430*/  BSYNC B1 ;  /* 0x0000000000017941 */ /* 0x000fea0003800000 */
.L_x_41:
[----:B0----5:R-:W-:Y:S01]  /*2440*/  HADD2.F32 R17, -RZ, R171.H0_H0 ;  /* 0x200000abff117230 */ /* 0x021fe20000004100 */
        /* <DEDUP_REMOVED lines=8> */
.L_x_44:
[----:B------:R-:W-:Y:S05]  /*24d0*/  BSYNC B1 ;  /* 0x0000000000017941 */ /* 0x000fea0003800000 */
.L_x_43:
        /* <DEDUP_REMOVED lines=9> */
.L_x_46:
[----:B------:R-:W-:Y:S05]  /*2570*/  BSYNC B1 ;  /* 0x0000000000017941 */ /* 0x000fea0003800000 */
.L_x_45:
        /* <DEDUP_REMOVED lines=9> */
.L_x_48:
[----:B------:R-:W-:Y:S05]  /*2610*/  BSYNC B1 ;  /* 0x0000000000017941 */ /* 0x000fea0003800000 */
.L_x_47:
        /* <DEDUP_REMOVED lines=9> */
.L_x_50:
[----:B------:R-:W-:Y:S05]  /*26b0*/  BSYNC B1 ;  /* 0x0000000000017941 */ /* 0x000fea0003800000 */
.L_x_49:
        /* <DEDUP_REMOVED lines=9> */
.L_x_52:
[----:B------:R-:W-:Y:S05]  /*2750*/  BSYNC B1 ;  /* 0x0000000000017941 */ /* 0x000fea0003800000 */
.L_x_51:
        /* <DEDUP_REMOVED lines=9> */
.L_x_54:
[----:B------:R-:W-:Y:S05]  /*27f0*/  BSYNC B1 ;  /* 0x0000000000017941 */ /* 0x000fea0003800000 */
.L_x_53:
        /* <DEDUP_REMOVED lines=9> */
.L_x_56:
[----:B------:R-:W-:Y:S05]  /*2890*/  BSYNC B1 ;  /* 0x0000000000017941 */ /* 0x000fea0003800000 */
.L_x_55:
        /* <DEDUP_REMOVED lines=9> */
.L_x_58:
[----:B------:R-:W-:Y:S05]  /*2930*/  BSYNC B1 ;  /* 0x0000000000017941 */ /* 0x000fea0003800000 */
.L_x_57:
        /* <DEDUP_REMOVED lines=9> */
.L_x_60:
[----:B------:R-:W-:Y:S05]  /*29d0*/  BSYNC B1 ;  /* 0x0000000000017941 */ /* 0x000fea0003800000 */
.L_x_59:
        /* <DEDUP_REMOVED lines=9> */
.L_x_62:
[----:B------:R-:W-:Y:S05]  /*2a70*/  BSYNC B1 ;  /* 0x0000000000017941 */ /* 0x000fea0003800000 */
.L_x_61:
        /* <DEDUP_REMOVED lines=9> */
.L_x_64:
[----:B------:R-:W-:Y:S05]  /*2b10*/  BSYNC B1 ;  /* 0x0000000000017941 */ /* 0x000fea0003800000 */
.L_x_63:
        /* <DEDUP_REMOVED lines=9> */
.L_x_66:
[----:B------:R-:W-:Y:S05]  /*2bb0*/  BSYNC B1 ;  /* 0x0000000000017941 */ /* 0x000fea0003800000 */
.L_x_65:
        /* <DEDUP_REMOVED lines=9> */
.L_x_68:
[----:B------:R-:W-:Y:S05]  /*2c50*/  BSYNC B1 ;  /* 0x0000000000017941 */ /* 0x000fea0003800000 */
.L_x_67:
        /* <DEDUP_REMOVED lines=9> */
.L_x_70:
[----:B------:R-:W-:Y:S05]  /*2cf0*/  BSYNC B1 ;  /* 0x0000000000017941 */ /* 0x000fea0003800000 */
.L_x_69:
        /* <DEDUP_REMOVED lines=9> */
.L_x_72:
[----:B------:R-:W-:Y:S05]  /*2d90*/  BSYNC B1 ;  /* 0x0000000000017941 */ /* 0x000fea0003800000 */
.L_x_71:
        /* <DEDUP_REMOVED lines=9> */
.L_x_74:
[----:B------:R-:W-:Y:S05]  /*2e30*/  BSYNC B1 ;  /* 0x0000000000017941 */ /* 0x000fea0003800000 */
.L_x_73:
        /* <DEDUP_REMOVED lines=9> */
.L_x_76:
[----:B------:R-:W-:Y:S05]  /*2ed0*/  BSYNC B1 ;  /* 0x0000000000017941 */ /* 0x000fea0003800000 */
.L_x_75:
        /* <DEDUP_REMOVED lines=9> */
.L_x_78:
[----:B------:R-:W-:Y:S05]  /*2f70*/  BSYNC B1 ;  /* 0x0000000000017941 */ /* 0x000fea0003800000 */
.L_x_77:
        /* <DEDUP_REMOVED lines=9> */
.L_x_80:
[----:B------:R-:W-:Y:S05]  /*3010*/  BSYNC B1 ;  /* 0x0000000000017941 */ /* 0x000fea0003800000 */
.L_x_79:
        /* <DEDUP_REMOVED lines=9> */
.L_x_82:
[----:B------:R-:W-:Y:S05]  /*30b0*/  BSYNC B1 ;  /* 0x0000000000017941 */ /* 0x000fea0003800000 */
.L_x_81:
        /* <DEDUP_REMOVED lines=9> */
.L_x_84:
[----:B------:R-:W-:Y:S05]  /*3150*/  BSYNC B1 ;  /* 0x0000000000017941 */ /* 0x000fea0003800000 */
.L_x_83:
        /* <DEDUP_REMOVED lines=9> */
.L_x_86:
[----:B------:R-:W-:Y:S05]  /*31f0*/  BSYNC B1 ;  /* 0x0000000000017941 */ /* 0x000fea0003800000 */
.L_x_85:
        /* <DEDUP_REMOVED lines=9> */
.L_x_88:
[----:B------:R-:W-:Y:S05]  /*3290*/  BSYNC B1 ;  /* 0x0000000000017941 */ /* 0x000fea0003800000 */
.L_x_87:
        /* <DEDUP_REMOVED lines=9> */
.L_x_90:
[----:B------:R-:W-:Y:S05]  /*3330*/  BSYNC B1 ;  /* 0x0000000000017941 */ /* 0x000fea0003800000 */
.L_x_89:
        /* <DEDUP_REMOVED lines=9> */
.L_x_92:
[----:B------:R-:W-:Y:S05]  /*33d0*/  BSYNC B1 ;  /* 0x0000000000017941 */ /* 0x000fea0003800000 */
.L_x_91:
        /* <DEDUP_REMOVED lines=9> */
.L_x_94:
[----:B------:R-:W-:Y:S05]  /*3470*/  BSYNC B1 ;  /* 0x0000000000017941 */ /* 0x000fea0003800000 */
.L_x_93:
        /* <DEDUP_REMOVED lines=9> */
.L_x_96:
[----:B------:R-:W-:Y:S05]  /*3510*/  BSYNC B1 ;  /* 0x0000000000017941 */ /* 0x000fea0003800000 */
.L_x_95:
        /* <DEDUP_REMOVED lines=9> */
.L_x_98:
[----:B------:R-:W-:Y:S05]  /*35b0*/  BSYNC B1 ;  /* 0x0000000000017941 */ /* 0x000fea0003800000 */
.L_x_97:
        /* <DEDUP_REMOVED lines=9> */
.L_x_100:
[----:B------:R-:W-:Y:S05]  /*3650*/  BSYNC B1 ;  /* 0x0000000000017941 */ /* 0x000fea0003800000 */
.L_x_99:
        /* <DEDUP_REMOVED lines=9> */
.L_x_102:
[----:B------:R-:W-:Y:S05]  /*36f0*/  BSYNC B1 ;  /* 0x0000000000017941 */ /* 0x000fea0003800000 */
.L_x_101:
        /* <DEDUP_REMOVED lines=9> */
.L_x_104:
[----:B------:R-:W-:Y:S05]  /*3790*/  BSYNC B1 ;  /* 0x0000000000017941 */ /* 0x000fea0003800000 */
.L_x_103:
        /* <DEDUP_REMOVED lines=9> */
.L_x_106:
[----:B------:R-:W-:Y:S05]  /*3830*/  BSYNC B1 ;  /* 0x0000000000017941 */ /* 0x000fea0003800000 */
.L_x_105:
        /* <DEDUP_REMOVED lines=9> */
.L_x_108:
[----:B------:R-:W-:Y:S05]  /*38d0*/  BSYNC B1 ;  /* 0x0000000000017941 */ /* 0x000fea0003800000 */
.L_x_107:
        /* <DEDUP_REMOVED lines=9> */
.L_x_110:
[----:B------:R-:W-:Y:S05]  /*3970*/  BSYNC B1 ;  /* 0x0000000000017941 */ /* 0x000fea0003800000 */
.L_x_109:
        /* <DEDUP_REMOVED lines=9> */
.L_x_112:
[----:B------:R-:W-:Y:S05]  /*3a10*/  BSYNC B1 ;  /* 0x0000000000017941 */ /* 0x000fea0003800000 */
.L_x_111:
        /* <DEDUP_REMOVED lines=9> */
.L_x_114:
[----:B------:R-:W-:Y:S05]  /*3ab0*/  BSYNC B1 ;  /* 0x0000000000017941 */ /* 0x000fea0003800000 */
.L_x_113:
        /* <DEDUP_REMOVED lines=9> */
.L_x_116:
[----:B------:R-:W-:Y:S05]  /*3b50*/  BSYNC B1 ;  /* 0x0000000000017941 */ /* 0x000fea0003800000 */
.L_x_115:
        /* <DEDUP_REMOVED lines=9> */
.L_x_118:
[----:B------:R-:W-:Y:S05]  /*3bf0*/  BSYNC B1 ;  /* 0x0000000000017941 */ /* 0x000fea0003800000 */
.L_x_117:
[----:B0----5:R-:W-:Y:S01]  /*3c00*/  HADD2.F32 R17, -RZ, R171.H0_H0 ;  /* 0x200000abff117230 */ /* 0x021fe20000004100 */
[----:B------:R-:W-:Y:S01]  /*3c10*/  ISETP.GT.AND P2, PT, R0, 0x58, P0 ;  /* 0x000000580000780c */ /* 0x000fe20000744270 */
[----:B------:R-:W-:Y:S03]  /*3c20*/  BSSY B1, `(.L_x_119) ;  /* 0x0000007000017945 */ /* 0x000fe60003800000 */
[----:B-1--4-:R-:W-:-:S04]  /*3c30*/  FMUL R20, R17, R168 ;  /* 0x000000a811147220 */ /* 0x012fc80000400000 */
[----:B------:R-:W-:-:S05]  /*3c40*/  FFMA R20, R165, R169, R20 ;  /* 0x000000a9a5147223 */ /* 0x000fca0000000014 */
[----:B------:R-:W-:-:S05]  /*3c50*/  F2FP.F16.F32.PACK_AB R20, RZ, R20 ;  /* 0x00000014ff14723e */ /* 0x000fca00000000ff */
[----:B------:R0:W-:Y:S01]  /*3c60*/  @P1 STG.E.U16 desc[UR36][R4.64+0xb2], R20 ;  /* 0x0000b21404001986 */ /* 0x0001e2000c101524 */
[----:B------:R-:W-:Y:S05]  /*3c70*/  @!P2 BRA `(.L_x_120) ;  /* 0x000000000004a947 */ /* 0x000fea0003800000 */
[----:B------:R1:W5:Y:S02]  /*3c80*/  LDG.E.LTC128B.U16 R171, desc[UR36][R120.64+0xb0] ;  /* 0x0000b02478ab7981 */ /* 0x000364000c1e1520 */
.L_x_120:
[----:B------:R-:W-:Y:S05]  /*3c90*/  BSYNC B1 ;  /* 0x0000000000017941 */ /* 0x000fea0003800000 */
.L_x_119:
        /* <DEDUP_REMOVED lines=9> */
.L_x_122:
[----:B------:R-:W-:Y:S05]  /*3d30*/  BSYNC B1 ;  /* 0x0000000000017941 */ /* 0x000fea0003800000 */
.L_x_121:
[----:B----45:R-:W-:Y:S01]  /*3d40*/  HADD2.F32 R17, -RZ, R171.H0_H0 ;  /* 0x200000abff117230 */ /* 0x030fe20000004100 */
[----:B------:R-:W-:Y:S02]  /*3d50*/  ISETP.GT.AND P0, PT, R3, 0x80, PT ;  /* 0x000000800300780c */ /* 0x000fe40003f04270 */
[C---:B------:R-:W-:Y:S02]  /*3d60*/  SHF.L.U64.HI R19, R12.reuse, 0x8, R13 ;  /* 0x000000080c137819 */ /* 0x040fe4000001020d */
[----:B0-----:R-:W-:Y:S01]  /*3d70*/  FMUL R20, R17, R168 ;  /* 0x000000a811147220 */ /* 0x001fe20000400000 */
[----:B------:R-:W-:Y:S01]  /*3d80*/  IMAD.SHL.U32 R17, R12, 0x100, RZ ;  /* 0x000001000c117824 */ /* 0x000fe200078e00ff */
[----:B------:R-:W-:Y:S02]  /*3d90*/  ISETP.GT.AND P3, PT, R0, RZ, P0 ;  /* 0x000000ff0000720c */ /* 0x000fe40000764270 */
[----:B------:R-:W-:Y:S02]  /*3da0*/  FFMA R20, R167, R169, R20 ;  /* 0x000000a9a7147223 */ /* 0x000fe40000000014 */
[----:B------:R-:W-:-:S03]  /*3db0*/  IADD3 R12, P2, R17, R6, RZ ;  /* 0x00000006110c7210 */ /* 0x000fc60007f5e0ff */
[----:B------:R-:W-:Y:S02]  /*3dc0*/  F2FP.F16.F32.PACK_AB R20, RZ, R20 ;  /* 0x00000014ff14723e */ /* 0x000fe400000000ff */
[----:B------:R-:W-:Y:S02]  /*3dd0*/  IMAD.X R13, R19, 0x1, R7, P2 ;  /* 0x00000001130d7824 */ /* 0x000fe400010e0607 */
[----:B-123--:R-:W-:-:S05]  /*3de0*/  PRMT R120, R20, 0x7610, R120 ;  /* 0x0000761014787816 */ /* 0x00efca0000000078 */
[----:B------:R0:W-:Y:S04]  /*3df0*/  @P1 STG.E.U16 desc[UR36][R10.64+0xb2], R120 ;  /* 0x0000b2780a001986 */ /* 0x0001e8000c101524 */
[----:B------:R-:W2:Y:S01]  /*3e00*/  @P3 LDG.E.LTC128B.U16 R171, desc[UR36][R12.64] ;  /* 0x000000240cab3981 */ /* 0x000ea2000c1e1520 */
[----:B------:R-:W-:Y:S01]  /*3e10*/  IMAD.SHL.U32 R121, R14, 0x100, RZ ;  /* 0x000001000e797824 */ /* 0x000fe200078e00ff */
[----:B------:R-:W-:Y:S02]  /*3e20*/  LOP3.LUT R123, R17, 0x2, RZ, 0xfc, !PT ;  /* 0x00000002117b7812 */ /* 0x000fe400078efcff */
[----:B------:R-:W-:Y:S02]  /*3e30*/  ISETP.GT.AND P2, PT, R0, 0x1, P0 ;  /* 0x000000010000780c */ /* 0x000fe40000744270 */
[----:B------:R-:W-:-:S02]  /*3e40*/  SHF.L.U64.HI R125, R14, 0x8, R15 ;  /* 0x000000080e7d7819 */ /* 0x000fc4000001020f */
[----:B------:R-:W-:Y:S02]  /*3e50*/  IADD3 R14, P1, R121, R4, RZ ;  /* 0x00000004790e7210 */ /* 0x000fe40007f3e0ff */
[----:B------:R-:W-:-:S03]  /*3e60*/  IADD3 R20, P4, R123, R6, RZ ;  /* 0x000000067b147210 */ /* 0x000fc60007f9e0ff */
[----:B------:R-:W-:Y:S02]  /*3e70*/  IMAD.X R15, R125, 0x1, R5, P1 ;  /* 0x000000017d0f7824 */ /* 0x000fe400008e0605 */
[----:B--2---:R-:W-:-:S05]  /*3e80*/  HADD2.F32 R21, -RZ, R171.H0_H0 ;  /* 0x200000abff157230 */ /* 0x004fca0000004100 */
[----:B------:R-:W-:-:S04]  /*3e90*/  FMUL R21, R21, R168 ;  /* 0x000000a815157220 */ /* 0x000fc80000400000 */
[----:B------:R-:W-:-:S05]  /*3ea0*/  FFMA R21, R72, R169, R21 ;  /* 0x000000a948157223 */ /* 0x000fca0000000015 */
[----:B------:R-:W-:Y:S01]  /*3eb0*/  F2FP.F16.F32.PACK_AB R72, RZ, R21 ;  /* 0x00000015ff48723e */ /* 0x000fe200000000ff */
[----:B------:R-:W-:-:S03]  /*3ec0*/  IMAD.X R21, R19, 0x1, R7, P4 ;  /* 0x0000000113157824 */ /* 0x000fc600020e0607 */
[----:B0-----:R-:W-:-:S05]  /*3ed0*/  PRMT R120, R72, 0x7610, R120 ;  /* 0x0000761048787816 */ /* 0x001fca0000000078 */
[----:B------:R0:W-:Y:S04]  /*3ee0*/  @P3 STG.E.U16 desc[UR36][R14.64], R120 ;  /* 0x000000780e003986 */ /* 0x0001e8000c101524 */
[----:B------:R-:W2:Y:S01]  /*3ef0*/  @P2 LDG.E.LTC128B.U16 R171, desc[UR36][R20.64] ;  /* 0x0000002414ab2981 */ /* 0x000ea2000c1e1520 */
[----:B------:R-:W-:Y:S01]  /*3f00*/  ISETP.GT.AND P1, PT, R3, 0x88, PT ;  /* 0x000000880300780c */ /* 0x000fe20003f24270 */
[----:B------:R-:W-:Y:S03]  /*3f10*/  BSSY B1, `(.L_x_123) ;  /* 0x000000e000017945 */ /* 0x000fe60003800000 */
[----:B------:R-:W-:Y:S01]  /*3f20*/  ISETP.GT.AND P3, PT, R0, RZ, P1 ;  /* 0x000000ff0000720c */ /* 0x000fe20000f64270 */
[----:B--2---:R-:W-:-:S05]  /*3f30*/  HADD2.F32 R127, -RZ, R171.H0_H0 ;  /* 0x200000abff7f7230 */ /* 0x004fca0000004100 */
[----:B------:R-:W-:Y:S01]  /*3f40*/  FMUL R72, R127, R168 ;  /* 0x000000a87f487220 */ /* 0x000fe20000400000 */
[----:B------:R-:W-:-:S03]  /*3f50*/  LOP3.LUT R127, R121, 0x2, RZ, 0xfc, !PT ;  /* 0x00000002797f7812 */ /* 0x000fc600078efcff */
[----:B------:R-:W-:Y:S01]  /*3f60*/  FFMA R72, R73, R169, R72 ;  /* 0x000000a949487223 */ /* 0x000fe20000000048 */
[----:B------:R-:W-:-:S04]  /*3f70*/  IADD3 R128, P4, R127, R4, RZ ;  /* 0x000000047f807210 */ /* 0x000fc80007f9e0ff */
[----:B------:R-:W-:Y:S01]  /*3f80*/  F2FP.F16.F32.PACK_AB R21, RZ, R72 ;  /* 0x00000048ff15723e */ /* 0x000fe200000000ff */
[----:B------:R-:W-:Y:S01]  /*3f90*/  IMAD.X R129, R125, 0x1, R5, P4 ;  /* 0x000000017d817824 */ /* 0x000fe200020e0605 */
[----:B------:R-:W-:-:S04]  /*3fa0*/  IADD3 R72, P4, R17, R8, RZ ;  /* 0x0000000811487210 */ /* 0x000fc80007f9e0ff */
[----:B------:R0:W-:Y:S01]  /*3fb0*/  @P2 STG.E.U16 desc[UR36][R128.64], R21 ;  /* 0x0000001580002986 */ /* 0x0001e2000c101524 */
[----:B------:R-:W-:Y:S01]  /*3fc0*/  IMAD.X R73, R19, 0x1, R9, P4 ;  /* 0x0000000113497824 */ /* 0x000fe200020e0609 */
[----:B------:R-:W-:Y:S07]  /*3fd0*/  @!P3 BRA `(.L_x_124) ;  /* 0x000000000004b947 */ /* 0x000fee0003800000 */
[----:B------:R1:W5:Y:S02]  /*3fe0*/  LDG.E.LTC128B.U16 R171, desc[UR36][R72.64] ;  /* 0x0000002448ab7981 */ /* 0x000364000c1e1520 */
.L_x_124:
[----:B------:R-:W-:Y:S05]  /*3ff0*/  BSYNC B1 ;  /* 0x0000000000017941 */ /* 0x000fea0003800000 */
.L_x_123:
[----:B0----5:R-:W-:Y:S01]  /*4000*/  HADD2.F32 R21, -RZ, R171.H0_H0 ;  /* 0x200000abff157230 */ /* 0x021fe20000004100 */
[----:B------:R-:W-:Y:S01]  /*4010*/  IADD3 R20, P4, R121, R10, RZ ;  /* 0x0000000a79147210 */ /* 0x000fe20007f9e0ff */
[----:B------:R-:W-:Y:S01]  /*4020*/  BSSY B1, `(.L_x_125) ;  /* 0x000000c000017945 */ /* 0x000fe20003800000 */
[----:B------:R-:W-:Y:S02]  /*4030*/  ISETP.GT.AND P2, PT, R0, 0x1, P1 ;  /* 0x000000010000780c */ /* 0x000fe40000f44270 */
[----:B------:R-:W-:Y:S01]  /*4040*/  FMUL R21, R21, R168 ;  /* 0x000000a815157220 */ /* 0x000fe20000400000 */
[----:B------:R-:W-:-:S03]  /*4050*/  PRMT R128, R171, 0x7610, R128 ;  /* 0x00007610ab807816 */ /* 0x000fc60000000080 */
[----:B------:R-:W-:-:S05]  /*4060*/  FFMA R21, R74, R169, R21 ;  /* 0x000000a94a157223 */ /* 0x000fca0000000015 */
[----:B------:R-:W-:Y:S01]  /*4070*/  F2FP.F16.F32.PACK_AB R74, RZ, R21 ;  /* 0x00000015ff4a723e */ /* 0x000fe200000000ff */
[----:B------:R-:W-:-:S05]  /*4080*/  IMAD.X R21, R125, 0x1, R11, P4 ;  /* 0x000000017d157824 */ /* 0x000fca00020e060b */
[----:B------:R0:W-:Y:S01]  /*4090*/  @P3 STG.E.U16 desc[UR36][R20.64], R74 ;  /* 0x0000004a14003986 */ /* 0x0001e2000c101524 */
[----:B------:R-:W-:Y:S05]  /*40a0*/  @!P2 BRA `(.L_x_126) ;  /* 0x00000000000ca947 */ /* 0x000fea0003800000 */
[----:B------:R-:W-:-:S05]  /*40b0*/  IADD3 R128, P3, R123, R8, RZ ;  /* 0x000000087b807210 */ /* 0x000fca0007f7e0ff */
[----:B------:R-:W-:-:S05]  /*40c0*/  IMAD.X R129, R19, 0x1, R9, P3 ;  /* 0x0000000113817824 */ /* 0x000fca00018e0609 */
[----:B------:R2:W5:Y:S03]  /*40d0*/  LDG.E.LTC128B.U16 R128, desc[UR36][R128.64] ;  /* 0x0000002480807981 */ /* 0x000566000c1e1520 */
.L_x_126:
[----:B------:R-:W-:Y:S05]  /*40e0*/  BSYNC B1 ;  /* 0x0000000000017941 */ /* 0x000fea0003800000 */
.L_x_125:
[----:B--2--5:R-:W-:Y:S01]  /*40f0*/  HADD2.F32 R129, -RZ, R128.H0_H0 ;  /* 0x20000080ff817230 */ /* 0x024fe20000004100 */
[----:B------:R-:W-:Y:S02]  /*4100*/  ISETP.GT.AND P3, PT, R0, 0x8, P0 ;  /* 0x000000080000780c */ /* 0x000fe40000764270 */
[----:B------:R-:W-:Y:S02]  /*4110*/  IADD3 R132, P4, R127, R10, RZ ;  /* 0x0000000a7f847210 */ /* 0x000fe40007f9e0ff */
[----:B0-----:R-:W-:Y:S01]  /*4120*/  FMUL R74, R129, R168 ;  /* 0x000000a8814a7220 */ /* 0x001fe20000400000 */
[----:B------:R-:W-:Y:S02]  /*4130*/  LOP3.LUT R129, R17, 0x10, RZ, 0xfc, !PT ;  /* 0x0000001011817812 */ /* 0x000fe400078efcff */
[----:B------:R-:W-:Y:S02]  /*4140*/  IMAD.X R133, R125, 0x1, R11, P4 ;  /* 0x000000017d857824 */ /* 0x000fe400020e060b */
[----:B------:R-:W-:Y:S01]  /*4150*/  FFMA R74, R75, R169, R74 ;  /* 0x000000a94b4a7223 */ /* 0x000fe2000000004a */
[----:B------:R-:W-:-:S04]  /*4160*/  IADD3 R134, P5, R129, R6, RZ ;  /* 0x0000000681867210 */ /* 0x000fc80007fbe0ff */
[----:B------:R-:W-:Y:S01]  /*4170*/  F2FP.F16.F32.PACK_AB R74, RZ, R74 ;  /* 0x0000004aff4a723e */ /* 0x000fe200000000ff */
[----:B------:R-:W-:-:S04]  /*4180*/  IMAD.X R135, R19, 0x1, R7, P5 ;  /* 0x0000000113877824 */ /* 0x000fc800028e0607 */
[----:B------:R0:W-:Y:S04]  /*4190*/  @P2 STG.E.U16 desc[UR36][R132.64], R74 ;  /* 0x0000004a84002986 */ /* 0x0001e8000c101524 */
[----:B------:R-:W2:Y:S01]  /*41a0*/  @P3 LDG.E.LTC128B.U16 R128, desc[UR36][R134.64] ;  /* 0x0000002486803981 */ /* 0x000ea2000c1e1520 */
[----:B------:R-:W-:Y:S01]  /*41b0*/  ISETP.GT.AND P2, PT, R0, 0x9, P0 ;  /* 0x000000090000780c */ /* 0x000fe20000744270 */
[----:B--2---:R-:W-:-:S05]  /*41c0*/  HADD2.F32 R75, -RZ, R128.H0_H0 ;  /* 0x20000080ff4b7230 */ /* 0x004fca0000004100 */
[----:B------:R-:W-:Y:S01]  /*41d0*/  FMUL R131, R75, R168 ;  /* 0x000000a84b837220 */ /* 0x000fe20000400000 */
[----:B------:R-:W-:-:S03]  /*41e0*/  LOP3.LUT R75, R121, 0x10, RZ, 0xfc, !PT ;  /* 0x00000010794b7812 */ /* 0x000fc600078efcff */
[----:B------:R-:W-:Y:S01]  /*41f0*/  FFMA R76, R76, R169, R131 ;  /* 0x000000a94c4c7223 */ /* 0x000fe20000000083 */
[----:B------:R-:W-:Y:S02]  /*4200*/  LOP3.LUT R131, R17, 0x12, RZ, 0xfc, !PT ;  /* 0x0000001211837812 */ /* 0x000fe400078efcff */
[----:B------:R-:W-:Y:S02]  /*4210*/  IADD3 R136, P4, R75, R4, RZ ;  /* 0x000000044b887210 */ /* 0x000fe40007f9e0ff */
[----:B------:R-:W-:Y:S02]  /*4220*/  IADD3 R138, P5, R131, R6, RZ ;  /* 0x00000006838a7210 */ /* 0x000fe40007fbe0ff */
[----:B------:R-:W-:Y:S01]  /*4230*/  F2FP.F16.F32.PACK_AB R76, RZ, R76 ;  /* 0x0000004cff4c723e */ /* 0x000fe200000000ff */
[----:B------:R-:W-:Y:S02]  /*4240*/  IMAD.X R137, R125, 0x1, R5, P4 ;  /* 0x000000017d897824 */ /* 0x000fe400020e0605 */
[----:B------:R-:W-:Y:S01]  /*4250*/  IMAD.X R139, R19, 0x1, R7, P5 ;  /* 0x00000001138b7824 */ /* 0x000fe200028e0607 */
[----:B------:R-:W-:-:S05]  /*4260*/  PRMT R120, R76, 0x7610, R120 ;  /* 0x000076104c787816 */ /* 0x000fca0000000078 */
[----:B------:R2:W-:Y:S04]  /*4270*/  @P3 STG.E.U16 desc[UR36][R136.64], R120 ;  /* 0x0000007888003986 */ /* 0x0005e8000c101524 */
[----:B------:R-:W0:Y:S01]  /*4280*/  @P2 LDG.E.LTC128B.U16 R128, desc[UR36][R138.64] ;  /* 0x000000248a802981 */ /* 0x000e22000c1e1520 */
[----:B------:R-:W-:Y:S01]  /*4290*/  ISETP.GT.AND P3, PT, R0, 0x8, P1 ;  /* 0x000000080000780c */ /* 0x000fe20000f64270 */
[----:B------:R-:W-:Y:S01]  /*42a0*/  BSSY B1, `(.L_x_127) ;  /* 0x000000d000017945 */ /* 0x000fe20003800000 */
[----:B0-----:R-:W-:-:S05]  /*42b0*/  HADD2.F32 R133, -RZ, R128.H0_H0 ;  /* 0x20000080ff857230 */ /* 0x001fca0000004100 */
[----:B------:R-:W-:Y:S01]  /*42c0*/  FMUL R74, R133, R168 ;  /* 0x000000a8854a7220 */ /* 0x000fe20000400000 */
[----:B------:R-:W-:-:S03]  /*42d0*/  LOP3.LUT R133, R121, 0x12, RZ, 0xfc, !PT ;  /* 0x0000001279857812 */ /* 0x000fc600078efcff */
[----:B------:R-:W-:Y:S01]  /*42e0*/  FFMA R74, R77, R169, R74 ;  /* 0x000000a94d4a7223 */ /* 0x000fe2000000004a */
[----:B------:R-:W-:-:S04]  /*42f0*/  IADD3 R76, P4, R133, R4, RZ ;  /* 0x00000004854c7210 */ /* 0x000fc80007f9e0ff */
[----:B------:R-:W-:Y:S01]  /*4300*/  F2FP.F16.F32.PACK_AB R74, RZ, R74 ;  /* 0x0000004aff4a723e */ /* 0x000fe200000000ff */
[----:B------:R-:W-:-:S05]  /*4310*/  IMAD.X R77, R125, 0x1, R5, P4 ;  /* 0x000000017d4d7824 */ /* 0x000fca00020e0605 */
[----:B------:R2:W-:Y:S01]  /*4320*/  @P2 STG.E.U16 desc[UR36][R76.64], R74 ;  /* 0x0000004a4c002986 */ /* 0x0005e2000c101524 */
[----:B------:R-:W-:Y:S05]  /*4330*/  @!P3 BRA `(.L_x_128) ;  /* 0x00000000000cb947 */ /* 0x000fea0003800000 */
[----:B--2---:R-:W-:-:S05]  /*4340*/  IADD3 R76, P2, R129, R8, RZ ;  /* 0x00000008814c7210 */ /* 0x004fca0007f5e0ff */
[----:B------:R-:W-:-:S05]  /*4350*/  IMAD.X R77, R19, 0x1, R9, P2 ;  /* 0x00000001134d7824 */ /* 0x000fca00010e0609 */
[----:B------:R0:W5:Y:S03]  /*4360*/  LDG.E.LTC128B.U16 R128, desc[UR36][R76.64] ;  /* 0x000000244c807981 */ /* 0x000166000c1e1520 */
.L_x_128:
[----:B------:R-:W-:Y:S05]  /*4370*/  BSYNC B1 ;  /* 0x0000000000017941 */ /* 0x000fea0003800000 */
.L_x_127:
[----:B0-2--5:R-:W-:Y:S01]  /*4380*/  HADD2.F32 R77, -RZ, R128.H0_H0 ;  /* 0x20000080ff4d7230 */ /* 0x025fe20000004100 */
[----:B------:R-:W-:Y:S01]  /*4390*/  IADD3 R76, P4, R75, R10, RZ ;  /* 0x0000000a4b4c7210 */ /* 0x000fe20007f9e0ff */
[----:B------:R-:W-:Y:S01]  /*43a0*/  BSSY B1, `(.L_x_129) ;  /* 0x000000b000017945 */ /* 0x000fe20003800000 */
[----:B------:R-:W-:Y:S02]  /*43b0*/  ISETP.GT.AND P2, PT, R0, 0x9, P1 ;  /* 0x000000090000780c */ /* 0x000fe40000f44270 */
[----:B------:R-:W-:-:S04]  /*43c0*/  FMUL R77, R77, R168 ;  /* 0x000000a84d4d7220 */ /* 0x000fc80000400000 */
[----:B------:R-:W-:-:S05]  /*43d0*/  FFMA R77, R78, R169, R77 ;  /* 0x000000a94e4d7223 */ /* 0x000fca000000004d */
[----:B------:R-:W-:Y:S01]  /*43e0*/  F2FP.F16.F32.PACK_AB R74, RZ, R77 ;  /* 0x0000004dff4a723e */ /* 0x000fe200000000ff */
[----:B------:R-:W-:-:S05]  /*43f0*/  IMAD.X R77, R125, 0x1, R11, P4 ;  /* 0x000000017d4d7824 */ /* 0x000fca00020e060b */
[----:B------:R0:W-:Y:S01]  /*4400*/  @P3 STG.E.U16 desc[UR36][R76.64], R74 ;  /* 0x0000004a4c003986 */ /* 0x0001e2000c101524 */
[----:B------:R-:W-:Y:S05]  /*4410*/  @!P2 BRA `(.L_x_130) ;  /* 0x00000000000ca947 */ /* 0x000fea0003800000 */
[----:B0-----:R-:W-:-:S05]  /*4420*/  IADD3 R76, P3, R131, R8, RZ ;  /* 0x00000008834c7210 */ /* 0x001fca0007f7e0ff */
[----:B------:R-:W-:-:S05]  /*4430*/  IMAD.X R77, R19, 0x1, R9, P3 ;  /* 0x00000001134d7824 */ /* 0x000fca00018e0609 */
[----:B------:R2:W5:Y:S03]  /*4440*/  LDG.E.LTC128B.U16 R128, desc[UR36][R76.64] ;  /* 0x000000244c807981 */ /* 0x000566000c1e1520 */
.L_x_130:
[----:B------:R-:W-:Y:S05]  /*4450*/  BSYNC B1 ;  /* 0x0000000000017941 */ /* 0x000fea0003800000 */
.L_x_129:
[----:B0-2--5:R-:W-:Y:S01]  /*4460*/  HADD2.F32 R77, -RZ, R128.H0_H0 ;  /* 0x20000080ff4d7230 */ /* 0x025fe20000004100 */
[----:B------:R-:W-:Y:S02]  /*4470*/  ISETP.GT.AND P3, PT, R0, 0x10, P0 ;  /* 0x000000100000780c */ /* 0x000fe40000764270 */
[----:B------:R-:W-:Y:S02]  /*4480*/  IADD3 R136, P4, R133, R10, RZ ;  /* 0x0000000a85887210 */ /* 0x000fe40007f9e0ff */
[----:B------:R-:W-:Y:S01]  /*4490*/  FMUL R74, R77, R168 ;  /* 0x000000a84d4a7220 */ /* 0x000fe20000400000 */
        /* <DEDUP_REMOVED lines=36> */
.L_x_132:
[----:B------:R-:W-:Y:S05]  /*46e0*/  BSYNC B1 ;  /* 0x0000000000017941 */ /* 0x000fea0003800000 */
.L_x_131:
        /* <DEDUP_REMOVED lines=13> */
.L_x_134:
[----:B------:R-:W-:Y:S05]  /*47c0*/  BSYNC B1 ;  /* 0x0000000000017941 */ /* 0x000fea0003800000 */
.L_x_133:
        /* <DEDUP_REMOVED lines=40> */
.L_x_136:
[----:B------:R-:W-:Y:S05]  /*4a50*/  BSYNC B1 ;  /* 0x0000000000017941 */ /* 0x000fea0003800000 */
.L_x_135:
        /* <DEDUP_REMOVED lines=13> */
.L_x_138:
[----:B------:R-:W-:Y:S05]  /*4b30*/  BSYNC B1 ;  /* 0x0000000000017941 */ /* 0x000fea0003800000 */
.L_x_137:
        /* <DEDUP_REMOVED lines=40> */
.L_x_140:
[----:B------:R-:W-:Y:S05]  /*4dc0*/  BSYNC B1 ;  /* 0x0000000000017941 */ /* 0x000fea0003800000 */
.L_x_139:
        /* <DEDUP_REMOVED lines=13> */
.L_x_142:
[----:B------:R-:W-:Y:S05]  /*4ea0*/  BSYNC B1 ;  /* 0x0000000000017941 */ /* 0x000fea0003800000 */
.L_x_141:
        /* <DEDUP_REMOVED lines=40> */
.L_x_144:
[----:B------:R-:W-:Y:S05]  /*5130*/  BSYNC B1 ;  /* 0x0000000000017941 */ /* 0x000fea0003800000 */
.L_x_143:
        /* <DEDUP_REMOVED lines=13> */
.L_x_146:
[----:B------:R-:W-:Y:S05]  /*5210*/  BSYNC B1 ;  /* 0x0000000000017941 */ /* 0x000fea0003800000 */
.L_x_145:
        /* <DEDUP_REMOVED lines=40> */
.L_x_148:
[----:B------:R-:W-:Y:S05]  /*54a0*/  BSYNC B1 ;  /* 0x0000000000017941 */ /* 0x000fea0003800000 */
.L_x_147:
        /* <DEDUP_REMOVED lines=13> */
.L_x_150:
[----:B------:R-:W-:Y:S05]  /*5580*/  BSYNC B1 ;  /* 0x0000000000017941 */ /* 0x000fea0003800000 */
.L_x_149:
        /* <DEDUP_REMOVED lines=40> */
.L_x_152:
[----:B------:R-:W-:Y:S05]  /*5810*/  BSYNC B1 ;  /* 0x0000000000017941 */ /* 0x000fea0003800000 */
.L_x_151:
        /* <DEDUP_REMOVED lines=13> */
.L_x_154:
[----:B------:R-:W-:Y:S05]  /*58f0*/  BSYNC B1 ;  /* 0x0000000000017941 */ /* 0x000fea0003800000 */
.L_x_153:
        /* <DEDUP_REMOVED lines=40> */
.L_x_156:
[----:B------:R-:W-:Y:S05]  /*5b80*/  BSYNC B1 ;  /* 0x0000000000017941 */ /* 0x000fea0003800000 */
.L_x_155:
        /* <DEDUP_REMOVED lines=13> */
.L_x_158:
[----:B------:R-:W-:Y:S05]  /*5c60*/  BSYNC B1 ;  /* 0x0000000000017941 */ /* 0x000fea0003800000 */
.L_x_157:
        /* <DEDUP_REMOVED lines=40> */
.L_x_160:
[----:B------:R-:W-:Y:S05]  /*5ef0*/  BSYNC B1 ;  /* 0x0000000000017941 */ /* 0x000fea0003800000 */
.L_x_159:
        /* <DEDUP_REMOVED lines=13> */
.L_x_162:
[----:B------:R-:W-:Y:S05]  /*5fd0*/  BSYNC B1 ;  /* 0x0000000000017941 */ /* 0x000fea0003800000 */
.L_x_161:
        /* <DEDUP_REMOVED lines=25> */
[----:B------:R-:W3:Y:S01]  /*6170*/  @P2 LDG.E.LTC128B.U16 R128, desc[UR36][R178.64] ;  /* 0x00000024b2802981 */ /* 0x000ee2000c1e1520 */
[----:B------:R-:W-:Y:S01]  /*6180*/  ISETP.GT.AND P3, PT, R0, 0x50, P1 ;  /* 0x000000500000780c */ /* 0x000fe20000f64270 */
[----:B------:R-:W-:Y:S01]  /*6190*/  BSSY B1, `(.L_x_163) ;  /* 0x000000d000017945 */ /* 0x000fe20003800000 */
[----:B---3--:R-:W-:-:S05]  /*61a0*/  HADD2.F32 R171, -RZ, R128.H0_H0 ;  /* 0x20000080ffab7230 */ /* 0x008fca0000004100 */
[----:B0-----:R-:W-:Y:S01]  /*61b0*/  FMUL R74, R171, R168 ;  /* 0x000000a8ab4a7220 */ /* 0x001fe20000400000 */
        /* <DEDUP_REMOVED lines=10> */
.L_x_164:
[----:B------:R-:W-:Y:S05]  /*6260*/  BSYNC B1 ;  /* 0x0000000000017941 */ /* 0x000fea0003800000 */
.L_x_163:
        /* <DEDUP_REMOVED lines=13> */
.L_x_166:
[----:B------:R-:W-:Y:S05]  /*6340*/  BSYNC B1 ;  /* 0x0000000000017941 */ /* 0x000fea0003800000 */
.L_x_165:
        /* <DEDUP_REMOVED lines=22> */
[----:B------:R-:W-:-:S03]  /*64b0*/  IMAD.X R181, R19, 0x1, R7, P4 ;  /* 0x0000000113b57824 */ /* 0x000fc600020e0607 */
[----:B------:R0:W-:Y:S04]  /*64c0*/  @P3 STG.E.U16 desc[UR36][R178.64], R116 ;  /* 0x00000074b2003986 */ /* 0x0001e8000c101524 */
[----:B------:R-:W2:Y:S01]  /*64d0*/  @P0 LDG.E.LTC128B.U16 R128, desc[UR36][R180.64] ;  /* 0x00000024b4800981 */ /* 0x000ea2000c1e1520 */
[----:B------:R-:W-:Y:S01]  /*64e0*/  ISETP.GT.AND P2, PT, R0, 0x58, P1 ;  /* 0x000000580000780c */ /* 0x000fe20000f44270 */
[----:B------:R-:W-:Y:S01]  /*64f0*/  BSSY B1, `(.L_x_167) ;  /* 0x000000d000017945 */ /* 0x000fe20003800000 */
[----:B--2---:R-:W-:-:S05]  /*6500*/  HADD2.F32 R7, -RZ, R128.H0_H0 ;  /* 0x20000080ff077230 */ /* 0x004fca0000004100 */
        /* <DEDUP_REMOVED lines=8> */
[----:B0-----:R-:W-:-:S05]  /*6590*/  IADD3 R4, P0, R113, R8, RZ ;  /* 0x0000000871047210 */ /* 0x001fca0007f1e0ff */
[----:B------:R-:W-:-:S05]  /*65a0*/  IMAD.X R5, R19, 0x1, R9, P0 ;  /* 0x0000000113057824 */ /* 0x000fca00000e0609 */
[----:B------:R2:W5:Y:S03]  /*65b0*/  LDG.E.LTC128B.U16 R128, desc[UR36][R4.64] ;  /* 0x0000002404807981 */ /* 0x000566000c1e1520 */
.L_x_168:
[----:B------:R-:W-:Y:S05]  /*65c0*/  BSYNC B1 ;  /* 0x0000000000017941 */ /* 0x000fea0003800000 */
.L_x_167:
[----:B0-2--5:R-:W-:Y:S01]  /*65d0*/  HADD2.F32 R5, -RZ, R128.H0_H0 ;  /* 0x20000080ff057230 */ /* 0x025fe20000004100 */
[----:B------:R-:W-:Y:S01]  /*65e0*/  IADD3 R4, P0, R115, R10, RZ ;  /* 0x0000000a73047210 */ /* 0x000fe20007f1e0ff */
[----:B------:R-:W-:Y:S01]  /*65f0*/  BSSY B1, `(.L_x_169) ;  /* 0x000000b000017945 */ /* 0x000fe20003800000 */
[----:B------:R-:W-:Y:S02]  /*6600*/  ISETP.GT.AND P1, PT, R0, 0x59, P1 ;  /* 0x000000590000780c */ /* 0x000fe40000f24270 */
[----:B------:R-:W-:-:S04]  /*6610*/  FMUL R5, R5, R168 ;  /* 0x000000a805057220 */ /* 0x000fc80000400000 */
[----:B------:R-:W-:-:S05]  /*6620*/  FFMA R5, R118, R169, R5 ;  /* 0x000000a976057223 */ /* 0x000fca0000000005 */
[----:B------:R-:W-:Y:S01]  /*6630*/  F2FP.F16.F32.PACK_AB R6, RZ, R5 ;  /* 0x00000005ff06723e */ /* 0x000fe200000000ff */
[----:B------:R-:W-:Y:S01]  /*6640*/  IMAD.X R5, R125, 0x1, R11, P0 ;  /* 0x000000017d057824 */ /* 0x000fe200000e060b */
[----:B------:R-:W-:-:S04]  /*6650*/  IADD3 R8, P0, R173, R8, RZ ;  /* 0x00000008ad087210 */ /* 0x000fc80007f1e0ff */
[----:B------:R0:W-:Y:S01]  /*6660*/  @P2 STG.E.U16 desc[UR36][R4.64], R6 ;  /* 0x0000000604002986 */ /* 0x0001e2000c101524 */
[----:B------:R-:W-:Y:S01]  /*6670*/  IMAD.X R9, R19, 0x1, R9, P0 ;  /* 0x0000000113097824 */ /* 0x000fe200000e0609 */
[----:B------:R-:W-:Y:S07]  /*6680*/  @!P1 BRA `(.L_x_170) ;  /* 0x0000000000049947 */ /* 0x000fee0003800000 */
[----:B------:R2:W5:Y:S02]  /*6690*/  LDG.E.LTC128B.U16 R128, desc[UR36][R8.64] ;  /* 0x0000002408807981 */ /* 0x000564000c1e1520 */
.L_x_170:
[----:B------:R-:W-:Y:S05]  /*66a0*/  BSYNC B1 ;  /* 0x0000000000017941 */ /* 0x000fea0003800000 */
.L_x_169:
[----:B0----5:R-:W-:Y:S01]  /*66b0*/  HADD2.F32 R5, -RZ, R128.H0_H0 ;  /* 0x20000080ff057230 */ /* 0x021fe20000004100 */
[----:B------:R-:W-:Y:S01]  /*66c0*/  ISETP.GT.AND P0, PT, R3, 0x100, PT ;  /* 0x000001000300780c */ /* 0x000fe20003f04270 */
[----:B------:R-:W-:Y:S03]  /*66d0*/  BSSY B1, `(.L_x_171) ;  /* 0x000000c000017945 */ /* 0x000fe60003800000 */
[----:B------:R-:W-:Y:S01]  /*66e0*/  FMUL R4, R5, R168 ;  /* 0x000000a805047220 */ /* 0x000fe20000400000 */
[----:B------:R-:W-:-:S03]  /*66f0*/  ISETP.GT.AND P2, PT, R0, RZ, P0 ;  /* 0x000000ff0000720c */ /* 0x000fc60000744270 */
        /* <DEDUP_REMOVED lines=9> */
.L_x_172:
[----:B------:R-:W-:Y:S05]  /*6790*/  BSYNC B1 ;  /* 0x0000000000017941 */ /* 0x000fea0003800000 */
.L_x_171:
[----:B0--3-5:R-:W-:Y:S01]  /*67a0*/  HADD2.F32 R5, -RZ, R128.H0_H0 ;  /* 0x20000080ff057230 */ /* 0x029fe20000004100 */
        /* <DEDUP_REMOVED lines=12> */
.L_x_174:
[----:B------:R-:W-:Y:S05]  /*6870*/  BSYNC B1 ;  /* 0x0000000000017941 */ /* 0x000fea0003800000 */
.L_x_173:
[----:B0--3-5:R-:W-:Y:S01]  /*6880*/  HADD2.F32 R5, -RZ, R128.H0_H0 ;  /* 0x20000080ff057230 */ /* 0x029fe20000004100 */
        /* <DEDUP_REMOVED lines=13> */
.L_x_176:
[----:B------:R-:W-:Y:S05]  /*6960*/  BSYNC B1 ;  /* 0x0000000000017941 */ /* 0x000fea0003800000 */
.L_x_175:
[----:B-----5:R-:W-:Y:S01]  /*6970*/  HADD2.F32 R3, -RZ, R128.H0_H0 ;  /* 0x20000080ff037230 */ /* 0x020fe20000004100 */
[----:B0--3--:R-:W-:Y:S01]  /*6980*/  IADD3 R4, P4, R20, R121, RZ ;  /* 0x0000007914047210 */ /* 0x009fe20007f9e0ff */
[----:B------:R-:W-:Y:S01]  /*6990*/  BSSY B1, `(.L_x_177) ;  /* 0x000000b000017945 */ /* 0x000fe20003800000 */
[----:B------:R-:W-:Y:S02]  /*69a0*/  ISETP.GT.AND P3, PT, R0, 0x1, P1 ;  /* 0x000000010000780c */ /* 0x000fe40000f64270 */
[----:B------:R-:W-:Y:S01]  /*69b0*/  FMUL R3, R3, R168 ;  /* 0x000000a803037220 */ /* 0x000fe20000400000 */
[----:B------:R-:W-:-:S03]  /*69c0*/  IMAD.X R5, R21, 0x1, R125, P4 ;  /* 0x0000000115057824 */ /* 0x000fc600020e067d */
[----:B------:R-:W-:-:S05]  /*69d0*/  FFMA R3, R26, R169, R3 ;  /* 0x000000a91a037223 */ /* 0x000fca0000000003 */
[----:B------:R-:W-:-:S05]  /*69e0*/  F2FP.F16.F32.PACK_AB R3, RZ, R3 ;  /* 0x00000003ff03723e */ /* 0x000fca00000000ff */
[----:B------:R0:W-:Y:S01]  /*69f0*/  @P2 STG.E.U16 desc[UR36][R4.64], R3 ;  /* 0x0000000304002986 */ /* 0x0001e2000c101524 */
[----:B------:R-:W-:Y:S05]  /*6a00*/  @!P3 BRA `(.L_x_178) ;  /* 0x00000000000cb947 */ /* 0x000fea0003800000 */
[----:B0-----:R-:W-:-:S05]  /*6a10*/  IADD3 R4, P2, R72, R123, RZ ;  /* 0x0000007b48047210 */ /* 0x001fca0007f5e0ff */
[----:B------:R-:W-:-:S05]  /*6a20*/  IMAD.X R5, R73, 0x1, R19, P2 ;  /* 0x0000000149057824 */ /* 0x000fca00010e0613 */
[----:B------:R3:W5:Y:S03]  /*6a30*/  LDG.E.LTC128B.U16 R128, desc[UR36][R4.64] ;  /* 0x0000002404807981 */ /* 0x000766000c1e1520 */
.L_x_178:
[----:B------:R-:W-:Y:S05]  /*6a40*/  BSYNC B1 ;  /* 0x0000000000017941 */ /* 0x000fea0003800000 */
.L_x_177:
[----:B0----5:R-:W-:Y:S01]  /*6a50*/  HADD2.F32 R3, -RZ, R128.H0_H0 ;  /* 0x20000080ff037230 */ /* 0x021fe20000004100 */
[----:B------:R-:W-:Y:S01]  /*6a60*/  ISETP.GT.AND P2, PT, R0, 0x8, P0 ;  /* 0x000000080000780c */ /* 0x000fe20000744270 */
[----:B------:R-:W-:Y:S03]  /*6a70*/  BSSY B1, `(.L_x_179) ;  /* 0x000000b000017945 */ /* 0x000fe60003800000 */
[----:B---3--:R-:W-:-:S04]  /*6a80*/  FMUL R4, R3, R168 ;  /* 0x000000a803047220 */ /* 0x008fc80000400000 */
        /* <DEDUP_REMOVED lines=9> */
.L_x_180:
[----:B------:R-:W-:Y:S05]  /*6b20*/  BSYNC B1 ;  /* 0x0000000000017941 */ /* 0x000fea0003800000 */
.L_x_179:
        /* <DEDUP_REMOVED lines=13> */
.L_x_182:
[----:B------:R-:W-:Y:S05]  /*6c00*/  BSYNC B1 ;  /* 0x0000000000017941 */ /* 0x000fea0003800000 */
.L_x_181:
        /* <DEDUP_REMOVED lines=13> */
.L_x_184:
[----:B------:R-:W-:Y:S05]  /*6ce0*/  BSYNC B1 ;  /* 0x0000000000017941 */ /* 0x000fea0003800000 */
.L_x_183:
        /* <DEDUP_REMOVED lines=13> */
.L_x_186:
[----:B------:R-:W-:Y:S05]  /*6dc0*/  BSYNC B1 ;  /* 0x0000000000017941 */ /* 0x000fea0003800000 */
.L_x_185:
        /* <DEDUP_REMOVED lines=13> */
.L_x_188:
[----:B------:R-:W-:Y:S05]  /*6ea0*/  BSYNC B1 ;  /* 0x0000000000017941 */ /* 0x000fea0003800000 */
.L_x_187:
        /* <DEDUP_REMOVED lines=13> */
.L_x_190:
[----:B------:R-:W-:Y:S05]  /*6f80*/  BSYNC B1 ;  /* 0x0000000000017941 */ /* 0x000fea0003800000 */
.L_x_189:
        /* <DEDUP_REMOVED lines=13> */
.L_x_192:
[----:B------:R-:W-:Y:S05]  /*7060*/  BSYNC B1 ;  /* 0x0000000000017941 */ /* 0x000fea0003800000 */
.L_x_191:
        /* <DEDUP_REMOVED lines=13> */
.L_x_194:
[----:B------:R-:W-:Y:S05]  /*7140*/  BSYNC B1 ;  /* 0x0000000000017941 */ /* 0x000fea0003800000 */
.L_x_193:
        /* <DEDUP_REMOVED lines=13> */
.L_x_196:
[----:B------:R-:W-:Y:S05]  /*7220*/  BSYNC B1 ;  /* 0x0000000000017941 */ /* 0x000fea0003800000 */
.L_x_195:
        /* <DEDUP_REMOVED lines=13> */
.L_x_198:
[----:B------:R-:W-:Y:S05]  /*7300*/  BSYNC B1 ;  /* 0x0000000000017941 */ /* 0x000fea0003800000 */
.L_x_197:
        /* <DEDUP_REMOVED lines=13> */
.L_x_200:
[----:B------:R-:W-:Y:S05]  /*73e0*/  BSYNC B1 ;  /* 0x0000000000017941 */ /* 0x000fea0003800000 */
.L_x_199:
        /* <DEDUP_REMOVED lines=13> */
.L_x_202:
[----:B------:R-:W-:Y:S05]  /*74c0*/  BSYNC B1 ;  /* 0x0000000000017941 */ /* 0x000fea0003800000 */
.L_x_201:
        /* <DEDUP_REMOVED lines=13> */
.L_x_204:
[----:B------:R-:W-:Y:S05]  /*75a0*/  BSYNC B1 ;  /* 0x0000000000017941 */ /* 0x000fea0003800000 */
.L_x_203:
        /* <DEDUP_REMOVED lines=13> */
.L_x_206:
[----:B------:R-:W-:Y:S05]  /*7680*/  BSYNC B1 ;  /* 0x0000000000017941 */ /* 0x000fea0003800000 */
.L_x_205:
        /* <DEDUP_REMOVED lines=13> */
.L_x_208:
[----:B------:R-:W-:Y:S05]  /*7760*/  BSYNC B1 ;  /* 0x0000000000017941 */ /* 0x000fea0003800000 */
.L_x_207:
        /* <DEDUP_REMOVED lines=13> */
.L_x_210:
[----:B------:R-:W-:Y:S05]  /*7840*/  BSYNC B1 ;  /* 0x0000000000017941 */ /* 0x000fea0003800000 */
.L_x_209:
        /* <DEDUP_REMOVED lines=13> */
.L_x_212:
[----:B------:R-:W-:Y:S05]  /*7920*/  BSYNC B1 ;  /* 0x0000000000017941 */ /* 0x000fea0003800000 */
.L_x_211:
        /* <DEDUP_REMOVED lines=13> */
.L_x_214:
[----:B------:R-:W-:Y:S05]  /*7a00*/  BSYNC B1 ;  /* 0x0000000000017941 */ /* 0x000fea0003800000 */
.L_x_213:
        /* <DEDUP_REMOVED lines=13> */
.L_x_216:
[----:B------:R-:W-:Y:S05]  /*7ae0*/  BSYNC B1 ;  /* 0x0000000000017941 */ /* 0x000fea0003800000 */
.L_x_215:
        /* <DEDUP_REMOVED lines=13> */
.L_x_218:
[----:B------:R-:W-:Y:S05]  /*7bc0*/  BSYNC B1 ;  /* 0x0000000000017941 */ /* 0x000fea0003800000 */
.L_x_217:
        /* <DEDUP_REMOVED lines=13> */
.L_x_220:
[----:B------:R-:W-:Y:S05]  /*7ca0*/  BSYNC B1 ;  /* 0x0000000000017941 */ /* 0x000fea0003800000 */
.L_x_219:
        /* <DEDUP_REMOVED lines=13> */
.L_x_222:
[----:B------:R-:W-:Y:S05]  /*7d80*/  BSYNC B1 ;  /* 0x0000000000017941 */ /* 0x000fea0003800000 */
.L_x_221:
        /* <DEDUP_REMOVED lines=13> */
.L_x_224:
[----:B------:R-:W-:Y:S05]  /*7e60*/  BSYNC B1 ;  /* 0x0000000000017941 */ /* 0x000fea0003800000 */
.L_x_223:
        /* <DEDUP_REMOVED lines=13> */
.L_x_226:
[----:B------:R-:W-:Y:S05]  /*7f40*/  BSYNC B1 ;  /* 0x0000000000017941 */ /* 0x000fea0003800000 */
.L_x_225:
        /* <DEDUP_REMOVED lines=13> */
.L_x_228:
[----:B------:R-:W-:Y:S05]  /*8020*/  BSYNC B1 ;  /* 0x0000000000017941 */ /* 0x000fea0003800000 */
.L_x_227:
        /* <DEDUP_REMOVED lines=13> */
.L_x_230:
[----:B------:R-:W-:Y:S05]  /*8100*/  BSYNC B1 ;  /* 0x0000000000017941 */ /* 0x000fea0003800000 */
.L_x_229:
        /* <DEDUP_REMOVED lines=13> */
.L_x_232:
[----:B------:R-:W-:Y:S05]  /*81e0*/  BSYNC B1 ;  /* 0x0000000000017941 */ /* 0x000fea0003800000 */
.L_x_231:
        /* <DEDUP_REMOVED lines=13> */
.L_x_234:
[----:B------:R-:W-:Y:S05]  /*82c0*/  BSYNC B1 ;  /* 0x0000000000017941 */ /* 0x000fea0003800000 */
.L_x_233:
        /* <DEDUP_REMOVED lines=13> */
.L_x_236:
[----:B------:R-:W-:Y:S05]  /*83a0*/  BSYNC B1 ;  /* 0x0000000000017941 */ /* 0x000fea0003800000 */
.L_x_235:
        /* <DEDUP_REMOVED lines=13> */
.L_x_238:
[----:B------:R-:W-:Y:S05]  /*8480*/  BSYNC B1 ;  /* 0x0000000000017941 */ /* 0x000fea0003800000 */
.L_x_237:
        /* <DEDUP_REMOVED lines=13> */
.L_x_240:
[----:B------:R-:W-:Y:S05]  /*8560*/  BSYNC B1 ;  /* 0x0000000000017941 */ /* 0x000fea0003800000 */
.L_x_239:
        /* <DEDUP_REMOVED lines=13> */
.L_x_242:
[----:B------:R-:W-:Y:S05]  /*8640*/  BSYNC B1 ;  /* 0x0000000000017941 */ /* 0x000fea0003800000 */
.L_x_241:
        /* <DEDUP_REMOVED lines=13> */
.L_x_244:
[----:B------:R-:W-:Y:S05]  /*8720*/  BSYNC B1 ;  /* 0x0000000000017941 */ /* 0x000fea0003800000 */
.L_x_243:
        /* <DEDUP_REMOVED lines=13> */
.L_x_246:
[----:B------:R-:W-:Y:S05]  /*8800*/  BSYNC B1 ;  /* 0x0000000000017941 */ /* 0x000fea0003800000 */
.L_x_245:
        /* <DEDUP_REMOVED lines=13> */
.L_x_248:
[----:B------:R-:W-:Y:S05]  /*88e0*/  BSYNC B1 ;  /* 0x0000000000017941 */ /* 0x000fea0003800000 */
.L_x_247:
        /* <DEDUP_REMOVED lines=13> */
.L_x_250:
[----:B------:R-:W-:Y:S05]  /*89c0*/  BSYNC B1 ;  /* 0x0000000000017941 */ /* 0x000fea0003800000 */
.L_x_249:
        /* <DEDUP_REMOVED lines=13> */
.L_x_252:
[----:B------:R-:W-:Y:S05]  /*8aa0*/  BSYNC B1 ;  /* 0x0000000000017941 */ /* 0x000fea0003800000 */
.L_x_251:
        /* <DEDUP_REMOVED lines=13> */
.L_x_254:
[----:B------:R-:W-:Y:S05]  /*8b80*/  BSYNC B1 ;  /* 0x0000000000017941 */ /* 0x000fea0003800000 */
.L_x_253:
        /* <DEDUP_REMOVED lines=13> */
.L_x_256:
[----:B------:R-:W-:Y:S05]  /*8c60*/  BSYNC B1 ;  /* 0x0000000000017941 */ /* 0x000fea0003800000 */
.L_x_255:
        /* <DEDUP_REMOVED lines=13> */
.L_x_258:
[----:B------:R-:W-:Y:S05]  /*8d40*/  BSYNC B1 ;  /* 0x0000000000017941 */ /* 0x000fea0003800000 */
.L_x_257:
        /* <DEDUP_REMOVED lines=13> */
.L_x_260:
[----:B------:R-:W-:Y:S05]  /*8e20*/  BSYNC B1 ;  /* 0x0000000000017941 */ /* 0x000fea0003800000 */
.L_x_259:
[----:B-----5:R-:W-:Y:S01]  /*8e30*/  HADD2.F32 R3, -RZ, R128.H0_H0 ;  /* 0x20000080ff037230 */ /* 0x020fe20000004100 */
[----:B0--3--:R-:W-:Y:S01]  /*8e40*/  IADD3 R4, P3, R115, R14, RZ ;  /* 0x0000000e73047210 */ /* 0x009fe20007f7e0ff */
[----:B------:R-:W-:Y:S01]  /*8e50*/  BSSY B1, `(.L_x_261) ;  /* 0x000000b000017945 */ /* 0x000fe20003800000 */
[----:B------:R-:W-:Y:S02]  /*8e60*/  ISETP.GT.AND P0, PT, R0, 0x59, P0 ;  /* 0x000000590000780c */ /* 0x000fe40000704270 */
[----:B------:R-:W-:Y:S01]  /*8e70*/  FMUL R3, R3, R168 ;  /* 0x000000a803037220 */ /* 0x000fe20000400000 */
[----:B------:R-:W-:Y:S01]  /*8e80*/  IMAD.X R5, R15, 0x1, R125, P3 ;  /* 0x000000010f057824 */ /* 0x000fe200018e067d */
[----:B--2---:R-:W-:Y:S02]  /*8e90*/  IADD3 R8, P3, R173, R12, RZ ;  /* 0x0000000cad087210 */ /* 0x004fe40007f7e0ff */
[----:B------:R-:W-:-:S03]  /*8ea0*/  FFMA R3, R68, R169, R3 ;  /* 0x000000a944037223 */ /* 0x000fc60000000003 */
[----:B------:R-:W-:Y:S02]  /*8eb0*/  IMAD.X R9, R13, 0x1, R19, P3 ;  /* 0x000000010d097824 */ /* 0x000fe400018e0613 */
[----:B------:R-:W-:-:S05]  /*8ec0*/  F2FP.F16.F32.PACK_AB R3, RZ, R3 ;  /* 0x00000003ff03723e */ /* 0x000fca00000000ff */
[----:B------:R0:W-:Y:S01]  /*8ed0*/  @P2 STG.E.U16 desc[UR36][R4.64], R3 ;  /* 0x0000000304002986 */ /* 0x0001e2000c101524 */
[----:B------:R-:W-:Y:S05]  /*8ee0*/  @!P0 BRA `(.L_x_262) ;  /* 0x0000000000048947 */ /* 0x000fea0003800000 */
[----:B------:R2:W5:Y:S02]  /*8ef0*/  LDG.E.LTC128B.U16 R128, desc[UR36][R8.64] ;  /* 0x0000002408807981 */ /* 0x000564000c1e1520 */
.L_x_262:
[----:B------:R-:W-:Y:S05]  /*8f00*/  BSYNC B1 ;  /* 0x0000000000017941 */ /* 0x000fea0003800000 */
.L_x_261:
[----:B0----5:R-:W-:Y:S01]  /*8f10*/  HADD2.F32 R3, -RZ, R128.H0_H0 ;  /* 0x20000080ff037230 */ /* 0x021fe20000004100 */
[----:B------:R-:W-:Y:S01]  /*8f20*/  ISETP.GT.AND P3, PT, R0, 0x58, P1 ;  /* 0x000000580000780c */ /* 0x000fe20000f64270 */
[----:B------:R-:W-:Y:S03]  /*8f30*/  BSSY B1, `(.L_x_263) ;  /* 0x000000b000017945 */ /* 0x000fe60003800000 */
[----:B------:R-:W-:-:S04]  /*8f40*/  FMUL R4, R3, R168 ;  /* 0x000000a803047220 */ /* 0x000fc80000400000 */
        /* <DEDUP_REMOVED lines=9> */
.L_x_264:
[----:B------:R-:W-:Y:S05]  /*8fe0*/  BSYNC B1 ;  /* 0x0000000000017941 */ /* 0x000fea0003800000 */
.L_x_263:
        /* <DEDUP_REMOVED lines=13> */
.L_x_266:
[----:B------:R-:W-:Y:S05]  /*90c0*/  BSYNC B1 ;  /* 0x0000000000017941 */ /* 0x000fea0003800000 */
.L_x_265:
[----:B------:R-:W-:Y:S05]  /*90d0*/  @!P1 BRA `(.L_x_267) ;  /* 0x00000034001c9947 */ /* 0x000fea0003800000 */
[----:B0----5:R-:W-:Y:S01]  /*90e0*/  HADD2.F32 R3, -RZ, R128.H0_H0 ;  /* 0x20000080ff037230 */ /* 0x021fe20000004100 */
[----:B------:R-:W-:-:S04]  /*90f0*/  IADD3 R4, P0, R7, R20, RZ ;  /* 0x0000001407047210 */ /* 0x000fc80007f1e0ff */
[----:B------:R-:W-:Y:S01]  /*9100*/  FMUL R0, R3, R168 ;  /* 0x000000a803007220 */ /* 0x000fe20000400000 */
[----:B------:R-:W-:-:S03]  /*9110*/  IMAD.X R5, R21, 0x1, R125, P0 ;  /* 0x0000000115057824 */ /* 0x000fc600000e067d */
[----:B------:R-:W-:-:S05]  /*9120*/  FFMA R0, R71, R169, R0 ;  /* 0x000000a947007223 */ /* 0x000fca0000000000 */
[----:B------:R-:W-:-:S05]  /*9130*/  F2FP.F16.F32.PACK_AB R0, RZ, R0 ;  /* 0x00000000ff00723e */ /* 0x000fca00000000ff */
[----:B------:R3:W-:Y:S01]  /*9140*/  STG.E.U16 desc[UR36][R4.64], R0 ;  /* 0x0000000004007986 */ /* 0x0007e2000c101524 */
[----:B------:R-:W-:Y:S05]  /*9150*/  BRA `(.L_x_267) ;  /* 0x0000003000fc7947 */ /* 0x000fea0003800000 */
.L_x_30:
[----:B------:R-:W-:Y:S01]  /*9160*/  ULDC.64 UR4, c[0x0][0x5c0] ;  /* 0x0001700000047ab9 */ /* 0x000fe20000000a00 */
[----:B------:R-:W-:Y:S01]  /*9170*/  ISETP.GT.AND P4, PT, R0, 0x1, P1 ;  /* 0x000000010000780c */ /* 0x000fe20000f84270 */
[-C--:B------:R-:W-:Y:S01]  /*9180*/  FMUL R120, R120, R169.reuse ;  /* 0x000000a978787220 */ /* 0x080fe20000400000 */
[----:B------:R-:W-:Y:S01]  /*9190*/  LEA R4, P0, R20, UR4, 0x1 ;  /* 0x0000000414047c11 */ /* 0x000fe2000f8008ff */
[-C--:B------:R-:W-:Y:S01]  /*91a0*/  FMUL R121, R121, R169.reuse ;  /* 0x000000a979797220 */ /* 0x080fe20000400000 */
[-C--:B------:R-:W-:Y:S01]  /*91b0*/  FMUL R122, R122, R169.reuse ;  /* 0x000000a97a7a7220 */ /* 0x080fe20000400000 */
[----:B------:R-:W-:Y:S01]  /*91c0*/  SHF.L.U64.HI R7, R14, 0x4, R15 ;  /* 0x000000040e077819 */ /* 0x000fe2000001020f */
[-C--:B------:R-:W-:Y:S01]  /*91d0*/  FMUL R123, R123, R169.reuse ;  /* 0x000000a97b7b7220 */ /* 0x080fe20000400000 */
[----:B------:R-:W-:Y:S01]  /*91e0*/  LEA.HI.X R5, R20, UR5, R185, 0x1, P0 ;  /* 0x0000000514057c11 */ /* 0x000fe200080f0cb9 */
[-C--:B------:R-:W-:Y:S01]  /*91f0*/  FMUL R124, R124, R169.reuse ;  /* 0x000000a97c7c7220 */ /* 0x080fe20000400000 */
[----:B------:R-:W-:Y:S01]  /*9200*/  ISETP.GT.AND P0, PT, R3, 0x8, PT ;  /* 0x000000080300780c */ /* 0x000fe20003f04270 */
[-C--:B------:R-:W-:Y:S01]  /*9210*/  FMUL R125, R125, R169.reuse ;  /* 0x000000a97d7d7220 */ /* 0x080fe20000400000 */
[----:B------:R-:W-:Y:S01]  /*9220*/  LEA R6, P5, R14, R4, 0x4 ;  /* 0x000000040e067211 */ /* 0x000fe200078a20ff */
[-C--:B------:R-:W-:Y:S01]  /*9230*/  FMUL R126, R126, R169.reuse ;  /* 0x000000a97e7e7220 */ /* 0x080fe20000400000 */
[----:B------:R-:W-:Y:S01]  /*9240*/  ISETP.GT.AND P3, PT, R0, RZ, P0 ;  /* 0x000000ff0000720c */ /* 0x000fe20000764270 */
[----:B------:R-:W-:Y:S01]  /*9250*/  FMUL R127, R127, R169 ;  /* 0x000000a97f7f7220 */ /* 0x000fe20000400000 */
[----:B------:R-:W-:Y:S01]  /*9260*/  F2FP.F16.F32.PACK_AB R120, RZ, R120 ;  /* 0x00000078ff78723e */ /* 0x000fe200000000ff */
[----:B------:R-:W-:Y:S01]  /*9270*/  IMAD.X R7, R7, 0x1, R5, P5 ;  /* 0x0000000107077824 */ /* 0x000fe200028e0605 */
[----:B------:R-:W-:Y:S01]  /*9280*/  F2FP.F16.F32.PACK_AB R121, RZ, R121 ;  /* 0x00000079ff79723e */ /* 0x000fe200000000ff */
[-C--:B------:R-:W-:Y:S01]  /*9290*/  FMUL R128, R128, R169.reuse ;  /* 0x000000a980807220 */ /* 0x080fe20000400000 */
[----:B------:R-:W-:Y:S01]  /*92a0*/  F2FP.F16.F32.PACK_AB R122, RZ, R122 ;  /* 0x0000007aff7a723e */ /* 0x000fe200000000ff */
[----:B------:R-:W-:Y:S01]  /*92b0*/  @P2 STG.E.U16 desc[UR36][R4.64], R120 ;  /* 0x0000007804002986 */ /* 0x000fe2000c101524 */
[C---:B------:R-:W-:Y:S01]  /*92c0*/  ISETP.GT.AND P2, PT, R0.reuse, 0x1, P0 ;  /* 0x000000010000780c */ /* 0x040fe20000744270 */
[-C--:B------:R-:W-:Y:S01]  /*92d0*/  FMUL R129, R129, R169.reuse ;  /* 0x000000a981817220 */ /* 0x080fe20000400000 */
[C---:B------:R-:W-:Y:S01]  /*92e0*/  ISETP.GT.AND P5, PT, R0.reuse, 0x8, P1 ;  /* 0x000000080000780c */ /* 0x040fe20000fa4270 */
[----:B------:R-:W-:Y:S01]  /*92f0*/  @P4 STG.E.U16 desc[UR36][R4.64+0x2], R121 ;  /* 0x0000027904004986 */ /* 0x000fe2000c101524 */
[----:B------:R-:W-:Y:S01]  /*9300*/  ISETP.GT.AND P4, PT, R0, 0x9, P1 ;  /* 0x000000090000780c */ /* 0x000fe20000f84270 */
[----:B------:R-:W-:Y:S01]  /*9310*/  FMUL R130, R130, R169 ;  /* 0x000000a982827220 */ /* 0x000fe20000400000 */
[----:B------:R-:W-:Y:S01]  /*9320*/  F2FP.F16.F32.PACK_AB R123, RZ, R123 ;  /* 0x0000007bff7b723e */ /* 0x000fe200000000ff */
[----:B------:R-:W-:Y:S01]  /*9330*/  @P3 STG.E.U16 desc[UR36][R6.64], R122 ;  /* 0x0000007a06003986 */ /* 0x000fe2000c101524 */
[----:B------:R-:W-:Y:S01]  /*9340*/  ISETP.GT.AND P3, PT, R0, 0x8, P0 ;  /* 0x000000080000780c */ /* 0x000fe20000764270 */
[-C--:B------:R-:W-:Y:S01]  /*9350*/  FMUL R131, R131, R169.reuse ;  /* 0x000000a983837220 */ /* 0x080fe20000400000 */
[----:B------:R-:W-:Y:S01]  /*9360*/  F2FP.F16.F32.PACK_AB R124, RZ, R124 ;  /* 0x0000007cff7c723e */ /* 0x000fe200000000ff */
[----:B------:R-:W-:Y:S01]  /*9370*/  FMUL R132, R132, R169 ;  /* 0x000000a984847220 */ /* 0x000fe20000400000 */
[----:B------:R-:W-:Y:S01]  /*9380*/  F2FP.F16.F32.PACK_AB R125, RZ, R125 ;  /* 0x0000007dff7d723e */ /* 0x000fe200000000ff */
[----:B------:R-:W-:Y:S01]  /*9390*/  @P2 STG.E.U16 desc[UR36][R6.64+0x2], R123 ;  /* 0x0000027b06002986 */ /* 0x000fe2000c101524 */
[----:B------:R-:W-:Y:S01]  /*93a0*/  F2FP.F16.F32.PACK_AB R126, RZ, R126 ;  /* 0x0000007eff7e723e */ /* 0x000fe200000000ff */
[-C--:B------:R-:W-:Y:S01]  /*93b0*/  FMUL R133, R133, R169.reuse ;  /* 0x000000a985857220 */ /* 0x080fe20000400000 */
[C---:B------:R-:W-:Y:S01]  /*93c0*/  ISETP.GT.AND P2, PT, R0.reuse, 0x9, P0 ;  /* 0x000000090000780c */ /* 0x040fe20000744270 */
[----:B------:R-:W-:Y:S01]  /*93d0*/  @P5 STG.E.U16 desc[UR36][R4.64+0x10], R124 ;  /* 0x0000107c04005986 */ /* 0x000fe2000c101524 */
[----:B------:R-:W-:Y:S01]  /*93e0*/  ISETP.GT.AND P5, PT, R0, 0x10, P1 ;  /* 0x000000100000780c */ /* 0x000fe20000fa4270 */
[----:B------:R-:W-:Y:S01]  /*93f0*/  FMUL R134, R134, R169 ;  /* 0x000000a986867220 */ /* 0x000fe20000400000 */
[----:B------:R-:W-:Y:S01]  /*9400*/  F2FP.F16.F32.PACK_AB R127, RZ, R127 ;  /* 0x0000007fff7f723e */ /* 0x000fe200000000ff */
[----:B------:R-:W-:Y:S01]  /*9410*/  @P4 STG.E.U16 desc[UR36][R4.64+0x12], R125 ;  /* 0x0000127d04004986 */ /* 0x000fe2000c101524 */
[C---:B------:R-:W-:Y:S01]  /*9420*/  ISETP.GT.AND P4, PT, R0.reuse, 0x11, P1 ;  /* 0x000000110000780c */ /* 0x040fe20000f84270 */
[-C--:B------:R-:W-:Y:S01]  /*9430*/  FMUL R135, R135, R169.reuse ;  /* 0x000000a987877220 */ /* 0x080fe20000400000 */
[----:B------:R-:W-:Y:S01]  /*9440*/  F2FP.F16.F32.PACK_AB R128, RZ, R128 ;  /* 0x00000080ff80723e */ /* 0x000fe200000000ff */
[----:B------:R-:W-:Y:S01]  /*9450*/  @P3 STG.E.U16 desc[UR36][R6.64+0x10], R126 ;  /* 0x0000107e06003986 */ /* 0x000fe2000c101524 */
[----:B------:R-:W-:Y:S01]  /*9460*/  ISETP.GT.AND P3, PT, R0, 0x10, P0 ;  /* 0x000000100000780c */ /* 0x000fe20000764270 */
        /* <DEDUP_REMOVED lines=58> */
[-C--:B------:R-:W-:Y:S01]  /*9810*/  FMUL R151, R151, R169.reuse ;  /* 0x000000a997977220 */ /* 0x080fe20000400000 */
[----:B------:R-:W-:Y:S01]  /*9820*/  F2FP.F16.F32.PACK_AB R144, RZ, R144 ;  /* 0x00000090ff90723e */ /* 0x000fe200000000ff */
        /* <DEDUP_REMOVED lines=59> */
[----:B------:R-:W-:Y:S01]  /*9be0*/  ISETP.GT.AND P2, PT, R0, 0x49, P0 ;  /* 0x000000490000780c */ /* 0x000fe20000744270 */
[----:B------:R-:W-:Y:S01]  /*9bf0*/  IMAD.SHL.U32 R13, R14, 0x100, RZ ;  /* 0x000001000e0d7824 */ /* 0x000fe200078e00ff */
[----:B------:R-:W-:Y:S01]  /*9c00*/  F2FP.F16.F32.PACK_AB R160, RZ, R160 ;  /* 0x000000a0ffa0723e */ /* 0x000fe200000000ff */
[----:B------:R-:W-:Y:S01]  /*9c10*/  @P3 STG.E.U16 desc[UR36][R4.64+0x90], R156 ;  /* 0x0000909c04003986 */ /* 0x000fe2000c101524 */
[C---:B------:R-:W-:Y:S01]  /*9c20*/  ISETP.GT.AND P3, PT, R0.reuse, 0x50, P1 ;  /* 0x000000500000780c */ /* 0x040fe20000f64270 */
[----:B------:R-:W-:Y:S01]  /*9c30*/  FMUL R167, R167, R169 ;  /* 0x000000a9a7a77220 */ /* 0x000fe20000400000 */
[----:B------:R-:W-:Y:S01]  /*9c40*/  F2FP.F16.F32.PACK_AB R161, RZ, R161 ;  /* 0x000000a1ffa1723e */ /* 0x000fe200000000ff */
[----:B------:R-:W-:Y:S01]  /*9c50*/  @P5 STG.E.U16 desc[UR36][R4.64+0x92], R157 ;  /* 0x0000929d04005986 */ /* 0x000fe2000c101524 */
[----:B------:R-:W-:Y:S01]  /*9c60*/  ISETP.GT.AND P5, PT, R0, 0x51, P1 ;  /* 0x000000510000780c */ /* 0x000fe20000fa4270 */
[-C--:B------:R-:W-:Y:S01]  /*9c70*/  FMUL R72, R72, R169.reuse ;  /* 0x000000a948487220 */ /* 0x080fe20000400000 */
        /* <DEDUP_REMOVED lines=12> */
[----:B------:R-:W-:Y:S01]  /*9d40*/  ISETP.GT.AND P1, PT, R0, 0x59, P1 ;  /* 0x000000590000780c */ /* 0x000fe20000f24270 */
[----:B------:R-:W-:Y:S01]  /*9d50*/  @P5 STG.E.U16 desc[UR36][R4.64+0xa2], R161 ;  /* 0x0000a2a104005986 */ /* 0x000fe2000c101524 */
[----:B------:R-:W-:Y:S01]  /*9d60*/  F2FP.F16.F32.PACK_AB R165, RZ, R165 ;  /* 0x000000a5ffa5723e */ /* 0x000fe200000000ff */
[-C--:B------:R-:W-:Y:S01]  /*9d70*/  FMUL R76, R76, R169.reuse ;  /* 0x000000a94c4c7220 */ /* 0x080fe20000400000 */
[----:B------:R-:W-:Y:S01]  /*9d80*/  F2FP.F16.F32.PACK_AB R166, RZ, R166 ;  /* 0x000000a6ffa6723e */ /* 0x000fe200000000ff */
[----:B------:R-:W-:Y:S01]  /*9d90*/  @P4 STG.E.U16 desc[UR36][R6.64+0xa0], R162 ;  /* 0x0000a0a206004986 */ /* 0x000fe2000c101524 */
[C---:B------:R-:W-:Y:S01]  /*9da0*/  ISETP.GT.AND P4, PT, R0.reuse, 0x58, P0 ;  /* 0x000000580000780c */ /* 0x040fe20000784270 */
[-C--:B------:R-:W-:Y:S01]  /*9db0*/  FMUL R77, R77, R169.reuse ;  /* 0x000000a94d4d7220 */ /* 0x080fe20000400000 */
[----:B------:R-:W-:Y:S01]  /*9dc0*/  ISETP.GT.AND P0, PT, R0, 0x59, P0 ;  /* 0x000000590000780c */ /* 0x000fe20000704270 */
[----:B------:R-:W-:Y:S01]  /*9dd0*/  @P2 STG.E.U16 desc[UR36][R6.64+0xa2], R163 ;  /* 0x0000a2a306002986 */ /* 0x000fe2000c101524 */
[----:B------:R-:W-:Y:S01]  /*9de0*/  SHF.L.U64.HI R15, R14, 0x8, R15 ;  /* 0x000000080e0f7819 */ /* 0x000fe2000001020f */
[----:B------:R-:W-:Y:S01]  /*9df0*/  FMUL R78, R78, R169 ;  /* 0x000000a94e4e7220 */ /* 0x000fe20000400000 */
[----:B------:R-:W-:Y:S01]  /*9e00*/  F2FP.F16.F32.PACK_AB R167, RZ, R167 ;  /* 0x000000a7ffa7723e */ /* 0x000fe200000000ff */
[----:B------:R-:W-:Y:S01]  /*9e10*/  @P3 STG.E.U16 desc[UR36][R4.64+0xb0], R164 ;  /* 0x0000b0a404003986 */ /* 0x000fe2000c101524 */
[----:B------:R-:W-:Y:S01]  /*9e20*/  ISETP.GT.AND P3, PT, R3, 0x80, PT ;  /* 0x000000800300780c */ /* 0x000fe20003f64270 */
[-C--:B------:R-:W-:Y:S01]  /*9e30*/  FMUL R79, R79, R169.reuse ;  /* 0x000000a94f4f7220 */ /* 0x080fe20000400000 */
[----:B------:R-:W-:Y:S01]  /*9e40*/  F2FP.F16.F32.PACK_AB R72, RZ, R72 ;  /* 0x00000048ff48723e */ /* 0x000fe200000000ff */
[----:B------:R-:W-:Y:S01]  /*9e50*/  @P1 STG.E.U16 desc[UR36][R4.64+0xb2], R165 ;  /* 0x0000b2a504001986 */ /* 0x000fe2000c101524 */
[----:B------:R-:W-:Y:S01]  /*9e60*/  ISETP.GT.AND P2, PT, R0, RZ, P3 ;  /* 0x000000ff0000720c */ /* 0x000fe20001f44270 */
[-C--:B------:R-:W-:Y:S01]  /*9e70*/  FMUL R80, R80, R169.reuse ;  /* 0x000000a950507220 */ /* 0x080fe20000400000 */
[C---:B------:R-:W-:Y:S01]  /*9e80*/  LOP3.LUT R17, R13.reuse, 0x2, RZ, 0xfc, !PT ;  /* 0x000000020d117812 */ /* 0x040fe200078efcff */
[----:B------:R-:W-:Y:S01]  /*9e90*/  @P4 STG.E.U16 desc[UR36][R6.64+0xb0], R166 ;  /* 0x0000b0a606004986 */ /* 0x000fe2000c101524 */
[-C--:B------:R-:W-:Y:S01]  /*9ea0*/  IADD3 R8, P4, R13, R4.reuse, RZ ;  /* 0x000000040d087210 */ /* 0x080fe20007f9e0ff */
[----:B------:R-:W-:Y:S01]  /*9eb0*/  FMUL R81, R81, R169 ;  /* 0x000000a951517220 */ /* 0x000fe20000400000 */
[----:B------:R-:W-:Y:S01]  /*9ec0*/  ISETP.GT.AND P1, PT, R0, 0x1, P3 ;  /* 0x000000010000780c */ /* 0x000fe20001f24270 */
[----:B------:R-:W-:Y:S01]  /*9ed0*/  @P0 STG.E.U16 desc[UR36][R6.64+0xb2], R167 ;  /* 0x0000b2a706000986 */ /* 0x000fe2000c101524 */
[----:B------:R-:W-:Y:S01]  /*9ee0*/  IADD3 R20, P0, R17, R4, RZ ;  /* 0x0000000411147210 */ /* 0x000fe20007f1e0ff */
[--C-:B------:R-:W-:Y:S01]  /*9ef0*/  IMAD.X R9, R15, 0x1, R5.reuse, P4 ;  /* 0x000000010f097824 */ /* 0x100fe200020e0605 */
[----:B------:R-:W-:Y:S01]  /*9f00*/  F2FP.F16.F32.PACK_AB R73, RZ, R73 ;  /* 0x00000049ff49723e */ /* 0x000fe200000000ff */
[-C--:B------:R-:W-:Y:S01]  /*9f10*/  FMUL R83, R83, R169.reuse ;  /* 0x000000a953537220 */ /* 0x080fe20000400000 */
[----:B------:R-:W-:Y:S01]  /*9f20*/  IADD3 R10, P5, R13, R6, RZ ;  /* 0x000000060d0a7210 */ /* 0x000fe20007fbe0ff */
[----:B------:R-:W-:Y:S01]  /*9f30*/  IMAD.X R21, R15, 0x1, R5, P0 ;  /* 0x000000010f157824 */ /* 0x000fe200000e0605 */
[----:B------:R0:W-:Y:S01]  /*9f40*/  @P2 STG.E.U16 desc[UR36][R8.64], R72 ;  /* 0x0000004808002986 */ /* 0x0001e2000c101524 */
[----:B------:R-:W-:Y:S01]  /*9f50*/  ISETP.GT.AND P2, PT, R3, 0x88, PT ;  /* 0x000000880300780c */ /* 0x000fe20003f44270 */
[-C--:B------:R-:W-:Y:S01]  /*9f60*/  FMUL R84, R84, R169.reuse ;  /* 0x000000a954547220 */ /* 0x080fe20000400000 */
[----:B------:R-:W-:Y:S01]  /*9f70*/  F2FP.F16.F32.PACK_AB R74, RZ, R74 ;  /* 0x0000004aff4a723e */ /* 0x000fe200000000ff */
[--C-:B------:R-:W-:Y:S01]  /*9f80*/  IMAD.X R11, R15, 0x1, R7.reuse, P5 ;  /* 0x000000010f0b7824 */ /* 0x100fe200028e0607 */
[C---:B------:R-:W-:Y:S01]  /*9f90*/  ISETP.GT.AND P4, PT, R0.reuse, RZ, P2 ;  /* 0x000000ff0000720c */ /* 0x040fe20001784270 */
[----:B------:R1:W-:Y:S01]  /*9fa0*/  @P1 STG.E.U16 desc[UR36][R20.64], R73 ;  /* 0x0000004914001986 */ /* 0x0003e2000c101524 */
[----:B------:R-:W-:Y:S01]  /*9fb0*/  ISETP.GT.AND P1, PT, R0, 0x1, P2 ;  /* 0x000000010000780c */ /* 0x000fe20001724270 */
[-C--:B------:R-:W-:Y:S01]  /*9fc0*/  FMUL R85, R85, R169.reuse ;  /* 0x000000a955557220 */ /* 0x080fe20000400000 */
[----:B------:R-:W-:Y:S01]  /*9fd0*/  PRMT R12, R74, 0x7610, R12 ;  /* 0x000076104a0c7816 */ /* 0x000fe2000000000c */
[-C--:B------:R-:W-:Y:S01]  /*9fe0*/  FMUL R86, R86, R169.reuse ;  /* 0x000000a956567220 */ /* 0x080fe20000400000 */
[----:B------:R-:W-:Y:S01]  /*9ff0*/  LOP3.LUT R19, R13, 0x10, RZ, 0xfc, !PT ;  /* 0x000000100d137812 */ /* 0x000fe200078efcff */
[-C--:B------:R-:W-:Y:S01]  /*a000*/  FMUL R88, R88, R169.reuse ;  /* 0x000000a958587220 */ /* 0x080fe20000400000 */
[----:B0-----:R-:W-:Y:S01]  /*a010*/  IADD3 R72, P5, R17, R6, RZ ;  /* 0x0000000611487210 */ /* 0x001fe20007fbe0ff */
[----:B------:R-:W-:Y:S01]  /*a020*/  FMUL R87, R87, R169 ;  /* 0x000000a957577220 */ /* 0x000fe20000400000 */
[----:B------:R-:W-:Y:S01]  /*a030*/  F2FP.F16.F32.PACK_AB R75, RZ, R75 ;  /* 0x0000004bff4b723e */ /* 0x000fe200000000ff */
[-C--:B------:R-:W-:Y:S01]  /*a040*/  FMUL R90, R90, R169.reuse ;  /* 0x000000a95a5a7220 */ /* 0x080fe20000400000 */
[----:B------:R-:W-:Y:S01]  /*a050*/  ISETP.GT.AND P0, PT, R0, 0x8, P3 ;  /* 0x000000080000780c */ /* 0x000fe20001f04270 */
[----:B-1----:R-:W-:Y:S01]  /*a060*/  IMAD.X R73, R15, 0x1, R7, P5 ;  /* 0x000000010f497824 */ /* 0x002fe200028e0607 */
[----:B------:R0:W-:Y:S01]  /*a070*/  @P4 STG.E.U16 desc[UR36][R10.64], R12 ;  /* 0x0000000c0a004986 */ /* 0x0001e2000c101524 */
[----:B------:R-:W-:Y:S01]  /*a080*/  IADD3 R74, P4, R19, R4, RZ ;  /* 0x00000004134a7210 */ /* 0x000fe20007f9e0ff */
[-C--:B------:R-:W-:Y:S01]  /*a090*/  FMUL R92, R92, R169.reuse ;  /* 0x000000a95c5c7220 */ /* 0x080fe20000400000 */
[----:B------:R-:W-:Y:S01]  /*a0a0*/  F2FP.F16.F32.PACK_AB R76, RZ, R76 ;  /* 0x0000004cff4c723e */ /* 0x000fe200000000ff */
[----:B------:R1:W-:Y:S01]  /*a0b0*/  @P1 STG.E.U16 desc[UR36][R72.64], R75 ;  /* 0x0000004b48001986 */ /* 0x0003e2000c101524 */
[----:B------:R-:W-:Y:S01]  /*a0c0*/  LOP3.LUT R21, R13, 0x12, RZ, 0xfc, !PT ;  /* 0x000000120d157812 */ /* 0x000fe200078efcff */
[-C--:B------:R-:W-:Y:S01]  /*a0d0*/  FMUL R95, R95, R169.reuse ;  /* 0x000000a95f5f7220 */ /* 0x080fe20000400000 */
[----:B------:R-:W-:Y:S01]  /*a0e0*/  PRMT R14, R76, 0x7610, R14 ;  /* 0x000076104c0e7816 */ /* 0x000fe2000000000e */
[-C--:B------:R-:W-:Y:S01]  /*a0f0*/  FMUL R97, R97, R169.reuse ;  /* 0x000000a961617220 */ /* 0x080fe20000400000 */
[----:B------:R-:W-:Y:S01]  /*a100*/  ISETP.GT.AND P1, PT, R0, 0x9, P3 ;  /* 0x000000090000780c */ /* 0x000fe20001f24270 */
[-C--:B------:R-:W-:Y:S01]  /*a110*/  FMUL R98, R98, R169.reuse ;  /* 0x000000a962627220 */ /* 0x080fe20000400000 */
[----:B------:R-:W-:Y:S01]  /*a120*/  F2FP.F16.F32.PACK_AB R78, RZ, R78 ;  /* 0x0000004eff4e723e */ /* 0x000fe200000000ff */
[----:B------:R-:W-:Y:S01]  /*a130*/  FMUL R99, R99, R169 ;  /* 0x000000a963637220 */ /* 0x000fe20000400000 */
[----:B0-----:R-:W-:Y:S01]  /*a140*/  F2FP.F16.F32.PACK_AB R12, RZ, R77 ;  /* 0x0000004dff0c723e */ /* 0x001fe200000000ff */
[-C--:B------:R-:W-:Y:S01]  /*a150*/  FMUL R100, R100, R169.reuse ;  /* 0x000000a964647220 */ /* 0x080fe20000400000 */
[----:B------:R-:W-:Y:S01]  /*a160*/  PRMT R120, R78, 0x7610, R120 ;  /* 0x000076104e787816 */ /* 0x000fe20000000078 */
[--C-:B-1----:R-:W-:Y:S01]  /*a170*/  IMAD.X R75, R15, 0x1, R5.reuse, P4 ;  /* 0x000000010f4b7824 */ /* 0x102fe200020e0605 */
[----:B------:R-:W-:Y:S01]  /*a180*/  IADD3 R76, P4, R21, R4, RZ ;  /* 0x00000004154c7210 */ /* 0x000fe20007f9e0ff */
[-C--:B------:R-:W-:Y:S01]  /*a190*/  FMUL R102, R102, R169.reuse ;  /* 0x000000a966667220 */ /* 0x080fe20000400000 */
[----:B------:R-:W-:Y:S01]  /*a1a0*/  PRMT R20, R12, 0x7610, R20 ;  /* 0x000076100c147816 */ /* 0x000fe20000000014 */
[-C--:B------:R-:W-:Y:S01]  /*a1b0*/  FMUL R103, R103, R169.reuse ;  /* 0x000000a967677220 */ /* 0x080fe20000400000 */
[----:B------:R0:W-:Y:S01]  /*a1c0*/  @P0 STG.E.U16 desc[UR36][R74.64], R14 ;  /* 0x0000000e4a000986 */ /* 0x0001e2000c101524 */
[----:B------:R-:W-:Y:S01]  /*a1d0*/  IMAD.X R77, R15, 0x1, R5, P4 ;  /* 0x000000010f4d7824 */ /* 0x000fe200020e0605 */
[-C--:B------:R-:W-:Y:S01]  /*a1e0*/  IADD3 R72, P4, R19, R6.reuse, RZ ;  /* 0x0000000613487210 */ /* 0x080fe20007f9e0ff */
[-C--:B------:R-:W-:Y:S01]  /*a1f0*/  FMUL R104, R104, R169.reuse ;  /* 0x000000a968687220 */ /* 0x080fe20000400000 */
[C---:B------:R-:W-:Y:S01]  /*a200*/  ISETP.GT.AND P0, PT, R0.reuse, 0x8, P2 ;  /* 0x000000080000780c */ /* 0x040fe20001704270 */
[----:B------:R-:W-:Y:S01]  /*a210*/  FMUL R105, R105, R169 ;  /* 0x000000a969697220 */ /* 0x000fe20000400000 */
[----:B------:R-:W-:Y:S01]  /*a220*/  IADD3 R78, P5, R21, R6, RZ ;  /* 0x00000006154e7210 */ /* 0x000fe20007fbe0ff */
[C-C-:B------:R-:W-:Y:S01]  /*a230*/  IMAD.X R73, R15.reuse, 0x1, R7.reuse, P4 ;  /* 0x000000010f497824 */ /* 0x140fe200020e0607 */
[----:B------:R-:W-:Y:S01]  /*a240*/  ISETP.GT.AND P4, PT, R0, 0x9, P2 ;  /* 0x000000090000780c */ /* 0x000fe20001784270 */
[----:B------:R1:W-:Y:S01]  /*a250*/  @P1 STG.E.U16 desc[UR36][R76.64], R20 ;  /* 0x000000144c001986 */ /* 0x0003e2000c101524 */
[----:B------:R-:W-:Y:S01]  /*a260*/  F2FP.F16.F32.PACK_AB R12, RZ, R79 ;  /* 0x0000004fff0c723e */ /* 0x000fe200000000ff */
[----:B------:R-:W-:Y:S01]  /*a270*/  IMAD.X R79, R15, 0x1, R7, P5 ;  /* 0x000000010f4f7824 */ /* 0x000fe200028e0607 */
[----:B------:R-:W-:Y:S01]  /*a280*/  F2FP.F16.F32.PACK_AB R80, RZ, R80 ;  /* 0x00000050ff50723e */ /* 0x000fe200000000ff */
[-C--:B------:R-:W-:Y:S01]  /*a290*/  FMUL R107, R107, R169.reuse ;  /* 0x000000a96b6b7220 */ /* 0x080fe20000400000 */
[----:B0-----:R-:W-:Y:S01]  /*a2a0*/  PRMT R14, R12, 0x7610, R14 ;  /* 0x000076100c0e7816 */ /* 0x001fe2000000000e */
[-C--:B------:R-:W-:Y:S01]  /*a2b0*/  FMUL R108, R108, R169.reuse ;  /* 0x000000a96c6c7220 */ /* 0x080fe20000400000 */
[----:B------:R-:W-:Y:S01]  /*a2c0*/  LOP3.LUT R75, R13, 0x20, RZ, 0xfc, !PT ;  /* 0x000000200d4b7812 */ /* 0x000fe200078efcff */
[----:B------:R0:W-:Y:S01]  /*a2d0*/  @P0 STG.E.U16 desc[UR36][R72.64], R120 ;  /* 0x0000007848000986 */ /* 0x0001e2000c101524 */
[C---:B------:R-:W-:Y:S01]  /*a2e0*/  ISETP.GT.AND P1, PT, R0.reuse, 0x10, P3 ;  /* 0x000000100000780c */ /* 0x040fe20001f24270 */
[-C--:B------:R-:W-:Y:S01]  /*a2f0*/  FMUL R109, R109, R169.reuse ;  /* 0x000000a96d6d7220 */ /* 0x080fe20000400000 */
[----:B------:R-:W-:Y:S01]  /*a300*/  ISETP.GT.AND P0, PT, R0, 0x11, P3 ;  /* 0x000000110000780c */ /* 0x000fe20001f04270 */
[----:B------:R2:W-:Y:S01]  /*a310*/  @P4 STG.E.U16 desc[UR36][R78.64], R14 ;  /* 0x0000000e4e004986 */ /* 0x0005e2000c101524 */
[----:B-1----:R-:W-:Y:S01]  /*a320*/  IADD3 R76, P5, R75, R4, RZ ;  /* 0x000000044b4c7210 */ /* 0x002fe20007fbe0ff */
[-C--:B------:R-:W-:Y:S01]  /*a330*/  FMUL R110, R110, R169.reuse ;  /* 0x000000a96e6e7220 */ /* 0x080fe20000400000 */
[----:B------:R-:W-:Y:S01]  /*a340*/  PRMT R20, R80, 0x7610, R20 ;  /* 0x0000761050147816 */ /* 0x000fe20000000014 */
[----:B------:R-:W-:Y:S01]  /*a350*/  FMUL R112, R112, R169 ;  /* 0x000000a970707220 */ /* 0x000fe20000400000 */
[----:B------:R-:W-:Y:S01]  /*a360*/  F2FP.F16.F32.PACK_AB R12, RZ, R81 ;  /* 0x00000051ff0c723e */ /* 0x000fe200000000ff */
[--C-:B------:R-:W-:Y:S01]  /*a370*/  IMAD.X R77, R15, 0x1, R5.reuse, P5 ;  /* 0x000000010f4d7824 */ /* 0x100fe200028e0605 */
[----:B------:R-:W-:Y:S01]  /*a380*/  F2FP.F16.F32.PACK_AB R84, RZ, R84 ;  /* 0x00000054ff54723e */ /* 0x000fe200000000ff */
[-C--:B------:R-:W-:Y:S01]  /*a390*/  FMUL R111, R111, R169.reuse ;  /* 0x000000a96f6f7220 */ /* 0x080fe20000400000 */
[----:B0-----:R-:W-:Y:S01]  /*a3a0*/  LOP3.LUT R73, R13, 0x22, RZ, 0xfc, !PT ;  /* 0x000000220d497812 */ /* 0x001fe200078efcff */
[-C--:B------:R-:W-:Y:S01]  /*a3b0*/  FMUL R114, R114, R169.reuse ;  /* 0x000000a972727220 */ /* 0x080fe20000400000 */
[----:B------:R-:W-:Y:S01]  /*a3c0*/  PRMT R72, R12, 0x7610, R72 ;  /* 0x000076100c487816 */ /* 0x000fe20000000048 */
[----:B------:R0:W-:Y:S01]  /*a3d0*/  @P1 STG.E.U16 desc[UR36][R76.64], R20 ;  /* 0x000000144c001986 */ /* 0x0001e2000c101524 */
[----:B------:R-:W-:Y:S01]  /*a3e0*/  IADD3 R80, P4, R73, R4, RZ ;  /* 0x0000000449507210 */ /* 0x000fe20007f9e0ff */
[-C--:B------:R-:W-:Y:S01]  /*a3f0*/  FMUL R12, R82, R169.reuse ;  /* 0x000000a9520c7220 */ /* 0x080fe20000400000 */
[----:B------:R-:W-:Y:S01]  /*a400*/  ISETP.GT.AND P1, PT, R0, 0x10, P2 ;  /* 0x000000100000780c */ /* 0x000fe20001724270 */
[-C--:B------:R-:W-:Y:S01]  /*a410*/  FMUL R115, R115, R169.reuse ;  /* 0x000000a973737220 */ /* 0x080fe20000400000 */
[-C--:B------:R-:W-:Y:S01]  /*a420*/  IADD3 R120, P5, R73, R6.reuse, RZ ;  /* 0x0000000649787210 */ /* 0x080fe20007fbe0ff */
[----:B------:R-:W-:Y:S01]  /*a430*/  IMAD.X R81, R15, 0x1, R5, P4 ;  /* 0x000000010f517824 */ /* 0x000fe200020e0605 */
[----:B------:R-:W-:Y:S01]  /*a440*/  IADD3 R82, P4, R75, R6, RZ ;  /* 0x000000064b527210 */ /* 0x000fe20007f9e0ff */
[----:B------:R-:W-:Y:S01]  /*a450*/  FMUL R116, R116, R169 ;  /* 0x000000a974747220 */ /* 0x000fe20000400000 */
[----:B--2---:R-:W-:Y:S01]  /*a460*/  F2FP.F16.F32.PACK_AB R14, RZ, R83 ;  /* 0x00000053ff0e723e */ /* 0x004fe200000000ff */
[C-C-:B------:R-:W-:Y:S01]  /*a470*/  IMAD.X R121, R15.reuse, 0x1, R7.reuse, P5 ;  /* 0x000000010f797824 */ /* 0x140fe200028e0607 */
[----:B------:R1:W-:Y:S01]  /*a480*/  @P0 STG.E.U16 desc[UR36][R80.64], R72 ;  /* 0x0000004850000986 */ /* 0x0003e2000c101524 */
[----:B------:R-:W-:Y:S01]  /*a490*/  ISETP.GT.AND P0, PT, R0, 0x11, P2 ;  /* 0x000000110000780c */ /* 0x000fe20001704270 */
[----:B------:R-:W-:Y:S01]  /*a4a0*/  IMAD.X R83, R15, 0x1, R7, P4 ;  /* 0x000000010f537824 */ /* 0x000fe200020e0607 */
[----:B------:R-:W-:Y:S01]  /*a4b0*/  F2FP.F16.F32.PACK_AB R12, RZ, R12 ;  /* 0x0000000cff0c723e */ /* 0x000fe200000000ff */
[-C--:B------:R-:W-:Y:S01]  /*a4c0*/  FMUL R117, R117, R169.reuse ;  /* 0x000000a975757220 */ /* 0x080fe20000400000 */
[C---:B0-----:R-:W-:Y:S01]  /*a4d0*/  LOP3.LUT R77, R13.reuse, 0x30, RZ, 0xfc, !PT ;  /* 0x000000300d4d7812 */ /* 0x041fe200078efcff */
[-C--:B------:R-:W-:Y:S01]  /*a4e0*/  FMUL R118, R118, R169.reuse ;  /* 0x000000a976767220 */ /* 0x080fe20000400000 */
[----:B------:R-:W-:Y:S01]  /*a4f0*/  LOP3.LUT R79, R13, 0x32, RZ, 0xfc, !PT ;  /* 0x000000320d4f7812 */ /* 0x000fe200078efcff */
[----:B------:R0:W-:Y:S01]  /*a500*/  @P1 STG.E.U16 desc[UR36][R82.64], R12 ;  /* 0x0000000c52001986 */ /* 0x0001e2000c101524 */
[----:B------:R-:W-:Y:S01]  /*a510*/  ISETP.GT.AND P1, PT, R0, 0x18, P3 ;  /* 0x000000180000780c */ /* 0x000fe20001f24270 */
[-C--:B------:R-:W-:Y:S01]  /*a520*/  FMUL R119, R119, R169.reuse ;  /* 0x000000a977777220 */ /* 0x080fe20000400000 */
[----:B------:R-:W-:Y:S01]  /*a530*/  PRMT R20, R84, 0x7610, R20 ;  /* 0x0000761054147816 */ /* 0x000fe20000000014 */
[-C--:B------:R-:W-:Y:S01]  /*a540*/  FMUL R24, R24, R169.reuse ;  /* 0x000000a918187220 */ /* 0x080fe20000400000 */
[-C--:B-1----:R-:W-:Y:S01]  /*a550*/  IADD3 R80, P4, R77, R4.reuse, RZ ;  /* 0x000000044d507210 */ /* 0x082fe20007f9e0ff */
[----:B------:R1:W-:Y:S01]  /*a560*/  @P0 STG.E.U16 desc[UR36][R120.64], R14 ;  /* 0x0000000e78000986 */ /* 0x0003e2000c101524 */
[----:B------:R-:W-:Y:S01]  /*a570*/  ISETP.GT.AND P0, PT, R0, 0x19, P3 ;  /* 0x000000190000780c */ /* 0x000fe20001f04270 */
[----:B------:R-:W-:Y:S01]  /*a580*/  FMUL R30, R30, R169 ;  /* 0x000000a91e1e7220 */ /* 0x000fe20000400000 */
[----:B------:R-:W-:Y:S01]  /*a590*/  F2FP.F16.F32.PACK_AB R85, RZ, R85 ;  /* 0x00000055ff55723e */ /* 0x000fe200000000ff */
[--C-:B------:R-:W-:Y:S01]  /*a5a0*/  IMAD.X R81, R15, 0x1, R5.reuse, P4 ;  /* 0x000000010f517824 */ /* 0x100fe200020e0605 */
[----:B------:R-:W-:Y:S01]  /*a5b0*/  ISETP.GT.AND P4, PT, R0, 0x18, P2 ;  /* 0x000000180000780c */ /* 0x000fe20001784270 */
[-C--:B------:R-:W-:Y:S01]  /*a5c0*/  FMUL R31, R31, R169.reuse ;  /* 0x000000a91f1f7220 */ /* 0x080fe20000400000 */
[----:B0-----:R-:W-:Y:S01]  /*a5d0*/  IADD3 R82, P5, R79, R4, RZ ;  /* 0x000000044f527210 */ /* 0x001fe20007fbe0ff */
[-C--:B------:R-:W-:Y:S01]  /*a5e0*/  FMUL R32, R32, R169.reuse ;  /* 0x000000a920207220 */ /* 0x080fe20000400000 */
[----:B------:R-:W-:Y:S01]  /*a5f0*/  F2FP.F16.F32.PACK_AB R12, RZ, R86 ;  /* 0x00000056ff0c723e */ /* 0x000fe200000000ff */
[----:B------:R0:W-:Y:S01]  /*a600*/  @P1 STG.E.U16 desc[UR36][R80.64], R20 ;  /* 0x0000001450001986 */ /* 0x0001e2000c101524 */
[----:B------:R-:W-:Y:S01]  /*a610*/  ISETP.GT.AND P1, PT, R0, 0x19, P2 ;  /* 0x000000190000780c */ /* 0x000fe20001724270 */
[----:B------:R-:W-:Y:S01]  /*a620*/  IMAD.X R83, R15, 0x1, R5, P5 ;  /* 0x000000010f537824 */ /* 0x000fe200028e0605 */
[----:B------:R-:W-:Y:S01]  /*a630*/  IADD3 R84, P5, R77, R6, RZ ;  /* 0x000000064d547210 */ /* 0x000fe20007fbe0ff */
[-C--:B------:R-:W-:Y:S01]  /*a640*/  FMUL R33, R33, R169.reuse ;  /* 0x000000a921217220 */ /* 0x080fe20000400000 */
[----:B-1----:R-:W-:Y:S01]  /*a650*/  F2FP.F16.F32.PACK_AB R14, RZ, R88 ;  /* 0x00000058ff0e723e */ /* 0x002fe200000000ff */
[----:B------:R-:W-:Y:S01]  /*a660*/  FMUL R34, R34, R169 ;  /* 0x000000a922227220 */ /* 0x000fe20000400000 */
[----:B------:R1:W-:Y:S01]  /*a670*/  @P0 STG.E.U16 desc[UR36][R82.64], R85 ;  /* 0x0000005552000986 */ /* 0x0003e2000c101524 */
[----:B------:R-:W-:Y:S01]  /*a680*/  F2FP.F16.F32.PACK_AB R87, RZ, R87 ;  /* 0x00000057ff57723e */ /* 0x000fe200000000ff */
[-C--:B------:R-:W-:Y:S01]  /*a690*/  FMUL R35, R35, R169.reuse ;  /* 0x000000a923237220 */ /* 0x080fe20000400000 */
[----:B------:R-:W-:Y:S01]  /*a6a0*/  ISETP.GT.AND P0, PT, R0, 0x20, P3 ;  /* 0x000000200000780c */ /* 0x000fe20001f04270 */
[-C--:B------:R-:W-:Y:S01]  /*a6b0*/  FMUL R36, R36, R169.reuse ;  /* 0x000000a924247220 */ /* 0x080fe20000400000 */
[----:B0-----:R-:W-:Y:S01]  /*a6c0*/  PRMT R20, R12, 0x7610, R20 ;  /* 0x000076100c147816 */ /* 0x001fe20000000014 */
[-C--:B------:R-:W-:Y:S01]  /*a6d0*/  FMUL R12, R89, R169.reuse ;  /* 0x000000a9590c7220 */ /* 0x080fe20000400000 */
[----:B------:R-:W-:Y:S01]  /*a6e0*/  LOP3.LUT R81, R13, 0x40, RZ, 0xfc, !PT ;  /* 0x000000400d517812 */ /* 0x000fe200078efcff */
[-C--:B------:R-:W-:Y:S01]  /*a6f0*/  FMUL R37, R37, R169.reuse ;  /* 0x000000a925257220 */ /* 0x080fe20000400000 */
[----:B------:R-:W-:Y:S01]  /*a700*/  PRMT R72, R87, 0x7610, R72 ;  /* 0x0000761057487816 */ /* 0x000fe20000000048 */
[-C--:B------:R-:W-:Y:S01]  /*a710*/  FMUL R38, R38, R169.reuse ;  /* 0x000000a926267220 */ /* 0x080fe20000400000 */
[----:B------:R-:W-:Y:S01]  /*a720*/  PRMT R74, R14, 0x7610, R74 ;  /* 0x000076100e4a7816 */ /* 0x000fe2000000004a */
[--C-:B-1----:R-:W-:Y:S01]  /*a730*/  IMAD.X R85, R15, 0x1, R7.reuse, P5 ;  /* 0x000000010f557824 */ /* 0x102fe200028e0607 */
[----:B------:R-:W-:Y:S01]  /*a740*/  IADD3 R86, P5, R79, R6, RZ ;  /* 0x000000064f567210 */ /* 0x000fe20007fbe0ff */
[-C--:B------:R-:W-:Y:S01]  /*a750*/  FMUL R39, R39, R169.reuse ;  /* 0x000000a927277220 */ /* 0x080fe20000400000 */
[----:B------:R-:W-:Y:S01]  /*a760*/  LOP3.LUT R83, R13, 0x42, RZ, 0xfc, !PT ;  /* 0x000000420d537812 */ /* 0x000fe200078efcff */
[-C--:B------:R-:W-:Y:S01]  /*a770*/  FMUL R40, R40, R169.reuse ;  /* 0x000000a928287220 */ /* 0x080fe20000400000 */
[----:B------:R0:W-:Y:S01]  /*a780*/  @P4 STG.E.U16 desc[UR36][R84.64], R20 ;  /* 0x0000001454004986 */ /* 0x0001e2000c101524 */
[----:B------:R-:W-:Y:S01]  /*a790*/  IADD3 R88, P4, R81, R4, RZ ;  /* 0x0000000451587210 */ /* 0x000fe20007f9e0ff */
[----:B------:R-:W-:Y:S01]  /*a7a0*/  IMAD.X R87, R15, 0x1, R7, P5 ;  /* 0x000000010f577824 */ /* 0x000fe200028e0607 */
[----:B------:R-:W-:Y:S01]  /*a7b0*/  F2FP.F16.F32.PACK_AB R12, RZ, R12 ;  /* 0x0000000cff0c723e */ /* 0x000fe200000000ff */
[-C--:B------:R-:W-:Y:S01]  /*a7c0*/  FMUL R41, R41, R169.reuse ;  /* 0x000000a929297220 */ /* 0x080fe20000400000 */
[----:B------:R-:W-:Y:S01]  /*a7d0*/  F2FP.F16.F32.PACK_AB R14, RZ, R90 ;  /* 0x0000005aff0e723e */ /* 0x000fe200000000ff */
[--C-:B------:R-:W-:Y:S01]  /*a7e0*/  IMAD.X R89, R15, 0x1, R5.reuse, P4 ;  /* 0x000000010f597824 */ /* 0x100fe200020e0605 */
[----:B------:R1:W-:Y:S01]  /*a7f0*/  @P1 STG.E.U16 desc[UR36][R86.64], R72 ;  /* 0x0000004856001986 */ /* 0x0003e2000c101524 */
[----:B------:R-:W-:Y:S01]  /*a800*/  ISETP.GT.AND P1, PT, R0, 0x21, P3 ;  /* 0x000000210000780c */ /* 0x000fe20001f24270 */
[-C--:B------:R-:W-:Y:S01]  /*a810*/  FMUL R42, R42, R169.reuse ;  /* 0x000000a92a2a7220 */ /* 0x080fe20000400000 */
[----:B------:R-:W-:Y:S01]  /*a820*/  PRMT R76, R14, 0x7610, R76 ;  /* 0x000076100e4c7816 */ /* 0x000fe2000000004c */
[----:B------:R2:W-:Y:S01]  /*a830*/  @P0 STG.E.U16 desc[UR36][R88.64], R74 ;  /* 0x0000004a58000986 */ /* 0x0005e2000c101524 */
[----:B0-----:R-:W-:Y:S01]  /*a840*/  IADD3 R84, P4, R83, R4, RZ ;  /* 0x0000000453547210 */ /* 0x001fe20007f9e0ff */
[-C--:B------:R-:W-:Y:S01]  /*a850*/  FMUL R43, R43, R169.reuse ;  /* 0x000000a92b2b7220 */ /* 0x080fe20000400000 */
[----:B------:R-:W-:Y:S01]  /*a860*/  ISETP.GT.AND P0, PT, R0, 0x20, P2 ;  /* 0x000000200000780c */ /* 0x000fe20001704270 */
[-C--:B------:R-:W-:Y:S01]  /*a870*/  FMUL R44, R44, R169.reuse ;  /* 0x000000a92c2c7220 */ /* 0x080fe20000400000 */
[----:B------:R-:W-:Y:S01]  /*a880*/  F2FP.F16.F32.PACK_AB R20, RZ, R92 ;  /* 0x0000005cff14723e */ /* 0x000fe200000000ff */
[----:B------:R-:W-:Y:S01]  /*a890*/  IMAD.X R85, R15, 0x1, R5, P4 ;  /* 0x000000010f557824 */ /* 0x000fe200020e0605 */
[-C--:B------:R-:W-:Y:S01]  /*a8a0*/  IADD3 R90, P4, R81, R6.reuse, RZ ;  /* 0x00000006515a7210 */ /* 0x080fe20007f9e0ff */
[-C--:B------:R-:W-:Y:S01]  /*a8b0*/  FMUL R45, R45, R169.reuse ;  /* 0x000000a92d2d7220 */ /* 0x080fe20000400000 */
[----:B-1----:R-:W-:Y:S01]  /*a8c0*/  PRMT R72, R12, 0x7610, R72 ;  /* 0x000076100c487816 */ /* 0x002fe20000000048 */
[-C--:B------:R-:W-:Y:S01]  /*a8d0*/  FMUL R12, R91, R169.reuse ;  /* 0x000000a95b0c7220 */ /* 0x080fe20000400000 */
[----:B------:R-:W-:Y:S01]  /*a8e0*/  LOP3.LUT R87, R13, 0x50, RZ, 0xfc, !PT ;  /* 0x000000500d577812 */ /* 0x000fe200078efcff */
[--C-:B------:R-:W-:Y:S01]  /*a8f0*/  IMAD.X R91, R15, 0x1, R7.reuse, P4 ;  /* 0x000000010f5b7824 */ /* 0x100fe200020e0607 */
[----:B------:R-:W-:Y:S01]  /*a900*/  ISETP.GT.AND P4, PT, R0, 0x21, P2 ;  /* 0x000000210000780c */ /* 0x000fe20001784270 */
[----:B------:R0:W-:Y:S01]  /*a910*/  @P1 STG.E.U16 desc[UR36][R84.64], R72 ;  /* 0x0000004854001986 */ /* 0x0001e2000c101524 */
[----:B--2---:R-:W-:Y:S01]  /*a920*/  IADD3 R88, P5, R83, R6, RZ ;  /* 0x0000000653587210 */ /* 0x004fe20007fbe0ff */
[----:B------:R-:W-:Y:S01]  /*a930*/  FMUL R46, R46, R169 ;  /* 0x000000a92e2e7220 */ /* 0x000fe20000400000 */
[----:B------:R-:W-:Y:S01]  /*a940*/  ISETP.GT.AND P1, PT, R0, 0x28, P3 ;  /* 0x000000280000780c */ /* 0x000fe20001f24270 */
[----:B------:R1:W-:Y:S01]  /*a950*/  @P0 STG.E.U16 desc[UR36][R90.64], R76 ;  /* 0x0000004c5a000986 */ /* 0x0003e2000c101524 */
[----:B------:R-:W-:Y:S01]  /*a960*/  F2FP.F16.F32.PACK_AB R14, RZ, R12 ;  /* 0x0000000cff0e723e */ /* 0x000fe200000000ff */
[----:B------:R-:W-:-:S02]  /*a970*/  IMAD.X R89, R15, 0x1, R7, P5 ;  /* 0x000000010f597824 */ /* 0x000fc400028e0607 */
[-C--:B------:R-:W-:Y:S01]  /*a980*/  FMUL R12, R93, R169.reuse ;  /* 0x000000a95d0c7220 */ /* 0x080fe20000400000 */
[----:B------:R-:W-:Y:S01]  /*a990*/  IADD3 R92, P5, R87, R4, RZ ;  /* 0x00000004575c7210 */ /* 0x000fe20007fbe0ff */
[-C--:B------:R-:W-:Y:S01]  /*a9a0*/  FMUL R47, R47, R169.reuse ;  /* 0x000000a92f2f7220 */ /* 0x080fe20000400000 */
[----:B------:R-:W-:Y:S01]  /*a9b0*/  ISETP.GT.AND P0, PT, R0, 0x29, P3 ;  /* 0x000000290000780c */ /* 0x000fe20001f04270 */
[-C--:B------:R-:W-:Y:S01]  /*a9c0*/  FMUL R48, R48, R169.reuse ;  /* 0x000000a930307220 */ /* 0x080fe20000400000 */
[----:B0-----:R-:W-:Y:S01]  /*a9d0*/  LOP3.LUT R85, R13, 0x52, RZ, 0xfc, !PT ;  /* 0x000000520d557812 */ /* 0x001fe200078efcff */
[----:B------:R0:W-:Y:S01]  /*a9e0*/  @P4 STG.E.U16 desc[UR36][R88.64], R14 ;  /* 0x0000000e58004986 */ /* 0x0001e2000c101524 */
[--C-:B------:R-:W-:Y:S01]  /*a9f0*/  IMAD.X R93, R15, 0x1, R5.reuse, P5 ;  /* 0x000000010f5d7824 */ /* 0x100fe200028e0605 */
[----:B------:R-:W-:Y:S01]  /*aa00*/  F2FP.F16.F32.PACK_AB R12, RZ, R12 ;  /* 0x0000000cff0c723e */ /* 0x000fe200000000ff */
[-C--:B------:R-:W-:Y:S01]  /*aa10*/  FMUL R49, R49, R169.reuse ;  /* 0x000000a931317220 */ /* 0x080fe20000400000 */
[----:B-1----:R-:W-:Y:S01]  /*aa20*/  IADD3 R90, P4, R85, R4, RZ ;  /* 0x00000004555a7210 */ /* 0x002fe20007f9e0ff */
[-C--:B------:R-:W-:Y:S01]  /*aa30*/  FMUL R50, R50, R169.reuse ;  /* 0x000000a932327220 */ /* 0x080fe20000400000 */
[----:B------:R-:W-:Y:S01]  /*aa40*/  PRMT R72, R12, 0x7610, R72 ;  /* 0x000076100c487816 */ /* 0x000fe20000000048 */
[----:B------:R1:W-:Y:S01]  /*aa50*/  @P1 STG.E.U16 desc[UR36][R92.64], R20 ;  /* 0x000000145c001986 */ /* 0x0003e2000c101524 */
[-C--:B------:R-:W-:Y:S01]  /*aa60*/  FMUL R12, R94, R169.reuse ;  /* 0x000000a95e0c7220 */ /* 0x080fe20000400000 */
[----:B------:R-:W-:Y:S01]  /*aa70*/  IMAD.X R91, R15, 0x1, R5, P4 ;  /* 0x000000010f5b7824 */ /* 0x000fe200020e0605 */
[----:B------:R-:W-:Y:S01]  /*aa80*/  ISETP.GT.AND P1, PT, R0, 0x28, P2 ;  /* 0x000000280000780c */ /* 0x000fe20001724270 */
[-C--:B------:R-:W-:Y:S01]  /*aa90*/  FMUL R51, R51, R169.reuse ;  /* 0x000000a933337220 */ /* 0x080fe20000400000 */
[----:B------:R-:W-:Y:S01]  /*aaa0*/  IADD3 R94, P4, R87, R6, RZ ;  /* 0x00000006575e7210 */ /* 0x000fe20007f9e0ff */
[-C--:B------:R-:W-:Y:S01]  /*aab0*/  FMUL R52, R52, R169.reuse ;  /* 0x000000a934347220 */ /* 0x080fe20000400000 */
[----:B------:R2:W-:Y:S01]  /*aac0*/  @P0 STG.E.U16 desc[UR36][R90.64], R72 ;  /* 0x000000485a000986 */ /* 0x0005e2000c101524 */
[----:B------:R-:W-:Y:S01]  /*aad0*/  ISETP.GT.AND P0, PT, R0, 0x29, P2 ;  /* 0x000000290000780c */ /* 0x000fe20001704270 */
[-C--:B------:R-:W-:Y:S01]  /*aae0*/  FMUL R53, R53, R169.reuse ;  /* 0x000000a935357220 */ /* 0x080fe20000400000 */
[----:B------:R-:W-:Y:S01]  /*aaf0*/  F2FP.F16.F32.PACK_AB R12, RZ, R12 ;  /* 0x0000000cff0c723e */ /* 0x000fe200000000ff */
[----:B------:R-:W-:Y:S01]  /*ab00*/  FMUL R54, R54, R169 ;  /* 0x000000a936367220 */ /* 0x000fe20000400000 */
[----:B0-----:R-:W-:Y:S01]  /*ab10*/  F2FP.F16.F32.PACK_AB R14, RZ, R95 ;  /* 0x0000005fff0e723e */ /* 0x001fe200000000ff */
[--C-:B------:R-:W-:Y:S01]  /*ab20*/  IMAD.X R95, R15, 0x1, R7.reuse, P4 ;  /* 0x000000010f5f7824 */ /* 0x100fe200020e0607 */
[----:B-1----:R-:W-:Y:S01]  /*ab30*/  IADD3 R92, P5, R85, R6, RZ ;  /* 0x00000006555c7210 */ /* 0x002fe20007fbe0ff */
[-C--:B------:R-:W-:Y:S01]  /*ab40*/  FMUL R55, R55, R169.reuse ;  /* 0x000000a937377220 */ /* 0x080fe20000400000 */
[----:B------:R-:W-:Y:S01]  /*ab50*/  PRMT R20, R12, 0x7610, R20 ;  /* 0x000076100c147816 */ /* 0x000fe20000000014 */
[-C--:B------:R-:W-:Y:S01]  /*ab60*/  FMUL R12, R96, R169.reuse ;  /* 0x000000a9600c7220 */ /* 0x080fe20000400000 */
[----:B------:R-:W-:Y:S01]  /*ab70*/  LOP3.LUT R89, R13, 0x60, RZ, 0xfc, !PT ;  /* 0x000000600d597812 */ /* 0x000fe200078efcff */
[----:B------:R-:W-:Y:S01]  /*ab80*/  IMAD.X R93, R15, 0x1, R7, P5 ;  /* 0x000000010f5d7824 */ /* 0x000fe200028e0607 */
[----:B------:R-:W-:Y:S01]  /*ab90*/  PRMT R74, R14, 0x7610, R74 ;  /* 0x000076100e4a7816 */ /* 0x000fe2000000004a */
[----:B------:R0:W-:Y:S01]  /*aba0*/  @P1 STG.E.U16 desc[UR36][R94.64], R20 ;  /* 0x000000145e001986 */ /* 0x0001e2000c101524 */
[----:B--2---:R-:W-:Y:S01]  /*abb0*/  LOP3.LUT R91, R13, 0x62, RZ, 0xfc, !PT ;  /* 0x000000620d5b7812 */ /* 0x004fe200078efcff */
[-C--:B------:R-:W-:Y:S01]  /*abc0*/  FMUL R56, R56, R169.reuse ;  /* 0x000000a938387220 */ /* 0x080fe20000400000 */
[----:B------:R-:W-:Y:S01]  /*abd0*/  ISETP.GT.AND P1, PT, R0, 0x30, P3 ;  /* 0x000000300000780c */ /* 0x000fe20001f24270 */
[----:B------:R1:W-:Y:S01]  /*abe0*/  @P0 STG.E.U16 desc[UR36][R92.64], R74 ;  /* 0x0000004a5c000986 */ /* 0x0003e2000c101524 */
[----:B------:R-:W-:Y:S01]  /*abf0*/  IADD3 R96, P4, R89, R4, RZ ;  /* 0x0000000459607210 */ /* 0x000fe20007f9e0ff */
[-C--:B------:R-:W-:Y:S01]  /*ac00*/  FMUL R57, R57, R169.reuse ;  /* 0x000000a939397220 */ /* 0x080fe20000400000 */
[----:B------:R-:W-:Y:S01]  /*ac10*/  F2FP.F16.F32.PACK_AB R12, RZ, R12 ;  /* 0x0000000cff0c723e */ /* 0x000fe200000000ff */
[-C--:B------:R-:W-:Y:S01]  /*ac20*/  FMUL R58, R58, R169.reuse ;  /* 0x000000a93a3a7220 */ /* 0x080fe20000400000 */
[----:B------:R-:W-:Y:S01]  /*ac30*/  ISETP.GT.AND P0, PT, R0, 0x31, P3 ;  /* 0x000000310000780c */ /* 0x000fe20001f04270 */
[----:B------:R-:W-:Y:S01]  /*ac40*/  FMUL R59, R59, R169 ;  /* 0x000000a93b3b7220 */ /* 0x000fe20000400000 */
[----:B------:R-:W-:Y:S01]  /*ac50*/  F2FP.F16.F32.PACK_AB R14, RZ, R97 ;  /* 0x00000061ff0e723e */ /* 0x000fe200000000ff */
[--C-:B------:R-:W-:Y:S01]  /*ac60*/  IMAD.X R97, R15, 0x1, R5.reuse, P4 ;  /* 0x000000010f617824 */ /* 0x100fe200020e0605 */
[----:B0-----:R-:W-:Y:S01]  /*ac70*/  IADD3 R94, P5, R91, R4, RZ ;  /* 0x000000045b5e7210 */ /* 0x001fe20007fbe0ff */
[-C--:B------:R-:W-:Y:S01]  /*ac80*/  FMUL R60, R60, R169.reuse ;  /* 0x000000a93c3c7220 */ /* 0x080fe20000400000 */
[----:B------:R-:W-:Y:S01]  /*ac90*/  ISETP.GT.AND P4, PT, R0, 0x30, P2 ;  /* 0x000000300000780c */ /* 0x000fe20001784270 */
[-C--:B-1----:R-:W-:Y:S01]  /*aca0*/  FMUL R74, R29, R169.reuse ;  /* 0x000000a91d4a7220 */ /* 0x082fe20000400000 */
[----:B------:R-:W-:Y:S01]  /*acb0*/  PRMT R20, R12, 0x7610, R20 ;  /* 0x000076100c147816 */ /* 0x000fe20000000014 */
[----:B------:R-:W-:Y:S01]  /*acc0*/  IMAD.X R95, R15, 0x1, R5, P5 ;  /* 0x000000010f5f7824 */ /* 0x000fe200028e0605 */
[----:B------:R-:W-:Y:S01]  /*acd0*/  F2FP.F16.F32.PACK_AB R12, RZ, R98 ;  /* 0x00000062ff0c723e */ /* 0x000fe200000000ff */
[-C--:B------:R-:W-:Y:S01]  /*ace0*/  FMUL R61, R61, R169.reuse ;  /* 0x000000a93d3d7220 */ /* 0x080fe20000400000 */
[----:B------:R-:W-:Y:S01]  /*acf0*/  IADD3 R98, P5, R89, R6, RZ ;  /* 0x0000000659627210 */ /* 0x000fe20007fbe0ff */
[----:B------:R0:W-:Y:S01]  /*ad00*/  @P1 STG.E.U16 desc[UR36][R96.64], R20 ;  /* 0x0000001460001986 */ /* 0x0001e2000c101524 */
[----:B------:R-:W-:Y:S01]  /*ad10*/  PRMT R72, R14, 0x7610, R72 ;  /* 0x000076100e487816 */ /* 0x000fe20000000048 */
[----:B------:R-:W-:Y:S01]  /*ad20*/  FMUL R62, R62, R169 ;  /* 0x000000a93e3e7220 */ /* 0x000fe20000400000 */
[----:B------:R-:W-:Y:S01]  /*ad30*/  F2FP.F16.F32.PACK_AB R14, RZ, R99 ;  /* 0x00000063ff0e723e */ /* 0x000fe200000000ff */
[--C-:B------:R-:W-:Y:S01]  /*ad40*/  IMAD.X R99, R15, 0x1, R7.reuse, P5 ;  /* 0x000000010f637824 */ /* 0x100fe200028e0607 */
[----:B------:R-:W-:Y:S01]  /*ad50*/  LOP3.LUT R93, R13, 0x70, RZ, 0xfc, !PT ;  /* 0x000000700d5d7812 */ /* 0x000fe200078efcff */
[----:B------:R1:W-:Y:S01]  /*ad60*/  @P0 STG.E.U16 desc[UR36][R94.64], R72 ;  /* 0x000000485e000986 */ /* 0x0003e2000c101524 */
[C---:B------:R-:W-:Y:S01]  /*ad70*/  ISETP.GT.AND P1, PT, R0.reuse, 0x31, P2 ;  /* 0x000000310000780c */ /* 0x040fe20001724270 */
[-C--:B------:R-:W-:Y:S01]  /*ad80*/  FMUL R63, R63, R169.reuse ;  /* 0x000000a93f3f7220 */ /* 0x080fe20000400000 */
[----:B------:R-:W-:Y:S01]  /*ad90*/  ISETP.GT.AND P0, PT, R0, 0x38, P3 ;  /* 0x000000380000780c */ /* 0x000fe20001f04270 */
[-C--:B------:R-:W-:Y:S01]  /*ada0*/  FMUL R64, R64, R169.reuse ;  /* 0x000000a940407220 */ /* 0x080fe20000400000 */
[----:B------:R-:W-:Y:S01]  /*adb0*/  F2FP.F16.F32.PACK_AB R102, RZ, R102 ;  /* 0x00000066ff66723e */ /* 0x000fe200000000ff */
[-C--:B------:R-:W-:Y:S01]  /*adc0*/  FMUL R65, R65, R169.reuse ;  /* 0x000000a941417220 */ /* 0x080fe20000400000 */
[----:B0-----:R-:W-:Y:S01]  /*add0*/  PRMT R20, R12, 0x7610, R20 ;  /* 0x000076100c147816 */ /* 0x001fe20000000014 */
[-C--:B------:R-:W-:Y:S01]  /*ade0*/  FMUL R12, R101, R169.reuse ;  /* 0x000000a9650c7220 */ /* 0x080fe20000400000 */
[----:B------:R-:W-:Y:S01]  /*adf0*/  IADD3 R96, P5, R91, R6, RZ ;  /* 0x000000065b607210 */ /* 0x000fe20007fbe0ff */
[----:B------:R-:W-:Y:S01]  /*ae00*/  FMUL R66, R66, R169 ;  /* 0x000000a942427220 */ /* 0x000fe20000400000 */
[----:B------:R-:W-:Y:S01]  /*ae10*/  F2FP.F16.F32.PACK_AB R103, RZ, R103 ;  /* 0x00000067ff67723e */ /* 0x000fe200000000ff */
[----:B------:R0:W-:Y:S01]  /*ae20*/  @P4 STG.E.U16 desc[UR36][R98.64], R20 ;  /* 0x0000001462004986 */ /* 0x0001e2000c101524 */
[----:B-1----:R-:W-:Y:S01]  /*ae30*/  PRMT R72, R14, 0x7610, R72 ;  /* 0x000076100e487816 */ /* 0x002fe20000000048 */
[----:B------:R-:W-:Y:S01]  /*ae40*/  IMAD.X R97, R15, 0x1, R7, P5 ;  /* 0x000000010f617824 */ /* 0x000fe200028e0607 */
[----:B------:R-:W-:Y:S01]  /*ae50*/  F2FP.F16.F32.PACK_AB R14, RZ, R100 ;  /* 0x00000064ff0e723e */ /* 0x000fe200000000ff */
[-C--:B------:R-:W-:Y:S01]  /*ae60*/  FMUL R67, R67, R169.reuse ;  /* 0x000000a943437220 */ /* 0x080fe20000400000 */
[-C--:B------:R-:W-:Y:S01]  /*ae70*/  IADD3 R100, P4, R93, R4.reuse, RZ ;  /* 0x000000045d647210 */ /* 0x080fe20007f9e0ff */
[-C--:B------:R-:W-:Y:S01]  /*ae80*/  FMUL R68, R68, R169.reuse ;  /* 0x000000a944447220 */ /* 0x080fe20000400000 */
[----:B------:R-:W-:Y:S01]  /*ae90*/  LOP3.LUT R95, R13, 0x72, RZ, 0xfc, !PT ;  /* 0x000000720d5f7812 */ /* 0x000fe200078efcff */
[----:B------:R1:W-:Y:S01]  /*aea0*/  @P1 STG.E.U16 desc[UR36][R96.64], R72 ;  /* 0x0000004860001986 */ /* 0x0003e2000c101524 */
[----:B------:R-:W-:Y:S01]  /*aeb0*/  ISETP.GT.AND P1, PT, R0, 0x39, P3 ;  /* 0x000000390000780c */ /* 0x000fe20001f24270 */
[--C-:B------:R-:W-:Y:S01]  /*aec0*/  IMAD.X R101, R15, 0x1, R5.reuse, P4 ;  /* 0x000000010f657824 */ /* 0x100fe200020e0605 */
[----:B------:R-:W-:Y:S01]  /*aed0*/  IADD3 R120, P4, R95, R4, RZ ;  /* 0x000000045f787210 */ /* 0x000fe20007f9e0ff */
[-C--:B------:R-:W-:Y:S01]  /*aee0*/  FMUL R69, R69, R169.reuse ;  /* 0x000000a945457220 */ /* 0x080fe20000400000 */
[----:B------:R-:W-:Y:S01]  /*aef0*/  F2FP.F16.F32.PACK_AB R12, RZ, R12 ;  /* 0x0000000cff0c723e */ /* 0x000fe200000000ff */
[-C--:B------:R-:W-:Y:S01]  /*af00*/  FMUL R70, R70, R169.reuse ;  /* 0x000000a946467220 */ /* 0x080fe20000400000 */
[----:B------:R2:W-:Y:S01]  /*af10*/  @P0 STG.E.U16 desc[UR36][R100.64], R14 ;  /* 0x0000000e64000986 */ /* 0x0005e2000c101524 */
[----:B------:R-:W-:Y:S01]  /*af20*/  IMAD.X R121, R15, 0x1, R5, P4 ;  /* 0x000000010f797824 */ /* 0x000fe200020e0605 */
[----:B------:R-:W-:Y:S01]  /*af30*/  ISETP.GT.AND P0, PT, R0, 0x38, P2 ;  /* 0x000000380000780c */ /* 0x000fe20001704270 */
[----:B------:R-:W-:Y:S01]  /*af40*/  FMUL R71, R71, R169 ;  /* 0x000000a947477220 */ /* 0x000fe20000400000 */
[----:B0-----:R-:W-:-:S02]  /*af50*/  PRMT R20, R102, 0x7610, R20 ;  /* 0x0000761066147816 */ /* 0x001fc40000000014 */
[----:B-1----:R-:W-:Y:S01]  /*af60*/  IADD3 R96, P4, R93, R6, RZ ;  /* 0x000000065d607210 */ /* 0x002fe20007f9e0ff */
[----:B------:R0:W-:Y:S01]  /*af70*/  @P1 STG.E.U16 desc[UR36][R120.64], R12 ;  /* 0x0000000c78001986 */ /* 0x0001e2000c101524 */
[----:B------:R-:W-:Y:S02]  /*af80*/  F2FP.F16.F32.PACK_AB R104, RZ, R104 ;  /* 0x00000068ff68723e */ /* 0x000fe400000000ff */
[----:B------:R-:W-:Y:S01]  /*af90*/  LOP3.LUT R99, R13, 0x80, RZ, 0xfc, !PT ;  /* 0x000000800d637812 */ /* 0x000fe200078efcff */
[--C-:B------:R-:W-:Y:S01]  /*afa0*/  IMAD.X R97, R15, 0x1, R7.reuse, P4 ;  /* 0x000000010f617824 */ /* 0x100fe200020e0607 */
[C---:B------:R-:W-:Y:S02]  /*afb0*/  ISETP.GT.AND P4, PT, R0.reuse, 0x39, P2 ;  /* 0x000000390000780c */ /* 0x040fe40001784270 */
[----:B--2---:R-:W-:Y:S02]  /*afc0*/  IADD3 R100, P5, R95, R6, RZ ;  /* 0x000000065f647210 */ /* 0x004fe40007fbe0ff */
[----:B------:R-:W-:Y:S01]  /*afd0*/  PRMT R14, R103, 0x7610, R14 ;  /* 0x00007610670e7816 */ /* 0x000fe2000000000e */
[----:B------:R1:W-:Y:S01]  /*afe0*/  @P0 STG.E.U16 desc[UR36][R96.64], R20 ;  /* 0x0000001460000986 */ /* 0x0003e2000c101524 */
[C---:B------:R-:W-:Y:S01]  /*aff0*/  ISETP.GT.AND P1, PT, R0.reuse, 0x40, P3 ;  /* 0x000000400000780c */ /* 0x040fe20001f24270 */
[----:B------:R-:W-:Y:S01]  /*b000*/  IMAD.X R101, R15, 0x1, R7, P5 ;  /* 0x000000010f657824 */ /* 0x000fe200028e0607 */
[----:B------:R-:W-:-:S02]  /*b010*/  ISETP.GT.AND P0, PT, R0, 0x41, P3 ;  /* 0x000000410000780c */ /* 0x000fc40001f04270 */
[----:B------:R-:W-:Y:S02]  /*b020*/  IADD3 R102, P5, R99, R4, RZ ;  /* 0x0000000463667210 */ /* 0x000fe40007fbe0ff */
[----:B0-----:R-:W-:Y:S01]  /*b030*/  F2FP.F16.F32.PACK_AB R12, RZ, R105 ;  /* 0x00000069ff0c723e */ /* 0x001fe200000000ff */
[----:B------:R0:W-:Y:S01]  /*b040*/  @P4 STG.E.U16 desc[UR36][R100.64], R14 ;  /* 0x0000000e64004986 */ /* 0x0001e2000c101524 */
[----:B------:R-:W-:Y:S01]  /*b050*/  F2FP.F16.F32.PACK_AB R108, RZ, R108 ;  /* 0x0000006cff6c723e */ /* 0x000fe200000000ff */
[----:B------:R-:W-:Y:S01]  /*b060*/  IMAD.X R103, R15, 0x1, R5, P5 ;  /* 0x000000010f677824 */ /* 0x000fe200028e0605 */
[----:B------:R-:W-:Y:S01]  /*b070*/  PRMT R72, R12, 0x7610, R72 ;  /* 0x000076100c487816 */ /* 0x000fe20000000048 */
[----:B------:R-:W-:Y:S01]  /*b080*/  FMUL R12, R106, R169 ;  /* 0x000000a96a0c7220 */ /* 0x000fe20000400000 */
[----:B-1----:R-:W-:Y:S02]  /*b090*/  LOP3.LUT R97, R13, 0x82, RZ, 0xfc, !PT ;  /* 0x000000820d617812 */ /* 0x002fe400078efcff */
[----:B------:R-:W-:-:S02]  /*b0a0*/  PRMT R20, R104, 0x7610, R20 ;  /* 0x0000761068147816 */ /* 0x000fc40000000014 */
[C---:B------:R-:W-:Y:S02]  /*b0b0*/  IADD3 R104, P4, R97.reuse, R4, RZ ;  /* 0x0000000461687210 */ /* 0x040fe40007f9e0ff */
[-C--:B------:R-:W-:Y:S01]  /*b0c0*/  IADD3 R120, P5, R97, R6.reuse, RZ ;  /* 0x0000000661787210 */ /* 0x080fe20007fbe0ff */
[----:B------:R1:W-:Y:S01]  /*b0d0*/  @P1 STG.E.U16 desc[UR36][R102.64], R20 ;  /* 0x0000001466001986 */ /* 0x0003e2000c101524 */
[C---:B------:R-:W-:Y:S01]  /*b0e0*/  ISETP.GT.AND P1, PT, R0.reuse, 0x40, P2 ;  /* 0x000000400000780c */ /* 0x040fe20001724270 */
[----:B------:R-:W-:Y:S01]  /*b0f0*/  IMAD.X R105, R15, 0x1, R5, P4 ;  /* 0x000000010f697824 */ /* 0x000fe200020e0605 */
[----:B------:R-:W-:Y:S01]  /*b100*/  IADD3 R106, P4, R99, R6, RZ ;  /* 0x00000006636a7210 */ /* 0x000fe20007f9e0ff */
[C-C-:B------:R-:W-:Y:S01]  /*b110*/  IMAD.X R121, R15.reuse, 0x1, R7.reuse, P5 ;  /* 0x000000010f797824 */ /* 0x140fe200028e0607 */
[----:B0-----:R-:W-:Y:S02]  /*b120*/  F2FP.F16.F32.PACK_AB R14, RZ, R107 ;  /* 0x0000006bff0e723e */ /* 0x001fe400000000ff */
[----:B------:R0:W-:Y:S01]  /*b130*/  @P0 STG.E.U16 desc[UR36][R104.64], R72 ;  /* 0x0000004868000986 */ /* 0x0001e2000c101524 */
[----:B------:R-:W-:Y:S01]  /*b140*/  ISETP.GT.AND P0, PT, R0, 0x41, P2 ;  /* 0x000000410000780c */ /* 0x000fe20001704270 */
[----:B------:R-:W-:Y:S01]  /*b150*/  IMAD.X R107, R15, 0x1, R7, P4 ;  /* 0x000000010f6b7824 */ /* 0x000fe200020e0607 */
[----:B------:R-:W-:-:S02]  /*b160*/  F2FP.F16.F32.PACK_AB R12, RZ, R12 ;  /* 0x0000000cff0c723e */ /* 0x000fc400000000ff */
[C---:B-1----:R-:W-:Y:S02]  /*b170*/  LOP3.LUT R103, R13.reuse, 0x90, RZ, 0xfc, !PT ;  /* 0x000000900d677812 */ /* 0x042fe400078efcff */
[----:B------:R-:W-:Y:S01]  /*b180*/  LOP3.LUT R101, R13, 0x92, RZ, 0xfc, !PT ;  /* 0x000000920d657812 */ /* 0x000fe200078efcff */
[----:B------:R1:W-:Y:S01]  /*b190*/  @P1 STG.E.U16 desc[UR36][R106.64], R12 ;  /* 0x0000000c6a001986 */ /* 0x0003e2000c101524 */
[----:B------:R-:W-:Y:S02]  /*b1a0*/  ISETP.GT.AND P1, PT, R0, 0x48, P3 ;  /* 0x000000480000780c */ /* 0x000fe40001f24270 */
[----:B------:R-:W-:Y:S02]  /*b1b0*/  PRMT R20, R108, 0x7610, R20 ;  /* 0x000076106c147816 */ /* 0x000fe40000000014 */
[----:B0-----:R-:W-:Y:S01]  /*b1c0*/  IADD3 R104, P4, R103, R4, RZ ;  /* 0x0000000467687210 */ /* 0x001fe20007f9e0ff */
[----:B------:R0:W-:Y:S01]  /*b1d0*/  @P0 STG.E.U16 desc[UR36][R120.64], R14 ;  /* 0x0000000e78000986 */ /* 0x0001e2000c101524 */
[----:B------:R-:W-:-:S02]  /*b1e0*/  ISETP.GT.AND P0, PT, R0, 0x49, P3 ;  /* 0x000000490000780c */ /* 0x000fc40001f04270 */
[----:B------:R-:W-:Y:S01]  /*b1f0*/  F2FP.F16.F32.PACK_AB R109, RZ, R109 ;  /* 0x0000006dff6d723e */ /* 0x000fe200000000ff */
[--C-:B------:R-:W-:Y:S01]  /*b200*/  IMAD.X R105, R15, 0x1, R5.reuse, P4 ;  /* 0x000000010f697824 */ /* 0x100fe200020e0605 */
[C---:B------:R-:W-:Y:S02]  /*b210*/  ISETP.GT.AND P4, PT, R0.reuse, 0x48, P2 ;  /* 0x000000480000780c */ /* 0x040fe40001784270 */
[----:B-1----:R-:W-:Y:S02]  /*b220*/  IADD3 R106, P5, R101, R4, RZ ;  /* 0x00000004656a7210 */ /* 0x002fe40007fbe0ff */
[----:B------:R-:W-:Y:S01]  /*b230*/  F2FP.F16.F32.PACK_AB R12, RZ, R110 ;  /* 0x0000006eff0c723e */ /* 0x000fe200000000ff */
[----:B------:R1:W-:Y:S01]  /*b240*/  @P1 STG.E.U16 desc[UR36][R104.64], R20 ;  /* 0x0000001468001986 */ /* 0x0003e2000c101524 */
[----:B------:R-:W-:Y:S01]  /*b250*/  ISETP.GT.AND P1, PT, R0, 0x49, P2 ;  /* 0x000000490000780c */ /* 0x000fe20001724270 */
[----:B------:R-:W-:Y:S01]  /*b260*/  IMAD.X R107, R15, 0x1, R5, P5 ;  /* 0x000000010f6b7824 */ /* 0x000fe200028e0605 */
[----:B------:R-:W-:-:S02]  /*b270*/  IADD3 R108, P5, R103, R6, RZ ;  /* 0x00000006676c7210 */ /* 0x000fc40007fbe0ff */
[----:B0-----:R-:W-:Y:S02]  /*b280*/  F2FP.F16.F32.PACK_AB R14, RZ, R112 ;  /* 0x00000070ff0e723e */ /* 0x001fe400000000ff */
[----:B------:R0:W-:Y:S01]  /*b290*/  @P0 STG.E.U16 desc[UR36][R106.64], R109 ;  /* 0x0000006d6a000986 */ /* 0x0001e2000c101524 */
[----:B------:R-:W-:Y:S02]  /*b2a0*/  F2FP.F16.F32.PACK_AB R111, RZ, R111 ;  /* 0x0000006fff6f723e */ /* 0x000fe400000000ff */
[----:B------:R-:W-:Y:S02]  /*b2b0*/  ISETP.GT.AND P0, PT, R0, 0x50, P3 ;  /* 0x000000500000780c */ /* 0x000fe40001f04270 */
[----:B-1----:R-:W-:Y:S01]  /*b2c0*/  PRMT R20, R12, 0x7610, R20 ;  /* 0x000076100c147816 */ /* 0x002fe20000000014 */
[----:B------:R-:W-:Y:S01]  /*b2d0*/  FMUL R12, R113, R169 ;  /* 0x000000a9710c7220 */ /* 0x000fe20000400000 */
[----:B------:R-:W-:Y:S02]  /*b2e0*/  LOP3.LUT R105, R13, 0xa0, RZ, 0xfc, !PT ;  /* 0x000000a00d697812 */ /* 0x000fe400078efcff */
[----:B------:R-:W-:-:S02]  /*b2f0*/  PRMT R72, R111, 0x7610, R72 ;  /* 0x000076106f487816 */ /* 0x000fc40000000048 */
[----:B------:R-:W-:Y:S01]  /*b300*/  F2FP.F16.F32.PACK_AB R12, RZ, R12 ;  /* 0x0000000cff0c723e */ /* 0x000fe200000000ff */
[--C-:B0-----:R-:W-:Y:S01]  /*b310*/  IMAD.X R109, R15, 0x1, R7.reuse, P5 ;  /* 0x000000010f6d7824 */ /* 0x101fe200028e0607 */
[----:B------:R-:W-:Y:S02]  /*b320*/  IADD3 R110, P5, R101, R6, RZ ;  /* 0x00000006656e7210 */ /* 0x000fe40007fbe0ff */
[----:B------:R-:W-:Y:S02]  /*b330*/  LOP3.LUT R107, R13, 0xa2, RZ, 0xfc, !PT ;  /* 0x000000a20d6b7812 */ /* 0x000fe400078efcff */
[----:B------:R0:W-:Y:S01]  /*b340*/  @P4 STG.E.U16 desc[UR36][R108.64], R20 ;  /* 0x000000146c004986 */ /* 0x0001e2000c101524 */
[----:B------:R-:W-:Y:S01]  /*b350*/  IADD3 R112, P4, R105, R4, RZ ;  /* 0x0000000469707210 */ /* 0x000fe20007f9e0ff */
[C---:B------:R-:W-:Y:S01]  /*b360*/  IMAD.X R111, R15.reuse, 0x1, R7, P5 ;  /* 0x000000010f6f7824 */ /* 0x040fe200028e0607 */
[----:B------:R-:W-:Y:S02]  /*b370*/  F2FP.F16.F32.PACK_AB R114, RZ, R114 ;  /* 0x00000072ff72723e */ /* 0x000fe400000000ff */
[----:B------:R-:W-:Y:S01]  /*b380*/  F2FP.F16.F32.PACK_AB R115, RZ, R115 ;  /* 0x00000073ff73723e */ /* 0x000fe200000000ff */
[----:B------:R-:W-:Y:S01]  /*b390*/  IMAD.X R113, R15, 0x1, R5, P4 ;  /* 0x000000010f717824 */ /* 0x000fe200020e0605 */
[----:B------:R1:W-:Y:S01]  /*b3a0*/  @P1 STG.E.U16 desc[UR36][R110.64], R72 ;  /* 0x000000486e001986 */ /* 0x0003e2000c101524 */
[----:B------:R-:W-:-:S02]  /*b3b0*/  ISETP.GT.AND P1, PT, R0, 0x51, P3 ;  /* 0x000000510000780c */ /* 0x000fc40001f24270 */
[----:B------:R-:W-:Y:S01]  /*b3c0*/  F2FP.F16.F32.PACK_AB R116, RZ, R116 ;  /* 0x00000074ff74723e */ /* 0x000fe200000000ff */
[----:B------:R2:W-:Y:S01]  /*b3d0*/  @P0 STG.E.U16 desc[UR36][R112.64], R14 ;  /* 0x0000000e70000986 */ /* 0x0005e2000c101524 */
[----:B0-----:R-:W-:Y:S01]  /*b3e0*/  IADD3 R108, P4, R107, R4, RZ ;  /* 0x000000046b6c7210 */ /* 0x001fe20007f9e0ff */
[----:B------:R-:W-:Y:S01]  /*b3f0*/  FMUL R20, R27, R169 ;  /* 0x000000a91b147220 */ /* 0x000fe20000400000 */
[----:B------:R-:W-:Y:S02]  /*b400*/  ISETP.GT.AND P0, PT, R0, 0x50, P2 ;  /* 0x000000500000780c */ /* 0x000fe40001704270 */
[----:B------:R-:W-:Y:S01]  /*b410*/  F2FP.F16.F32.PACK_AB R117, RZ, R117 ;  /* 0x00000075ff75723e */ /* 0x000fe200000000ff */
[----:B------:R-:W-:Y:S01]  /*b420*/  IMAD.X R109, R15, 0x1, R5, P4 ;  /* 0x000000010f6d7824 */ /* 0x000fe200020e0605 */
[----:B------:R-:W-:Y:S01]  /*b430*/  F2FP.F16.F32.PACK_AB R118, RZ, R118 ;  /* 0x00000076ff76723e */ /* 0x000fe200000000ff */
[----:B-1----:R-:W-:Y:S01]  /*b440*/  FMUL R72, R28, R169 ;  /* 0x000000a91c487220 */ /* 0x002fe20000400000 */
[----:B------:R-:W-:-:S02]  /*b450*/  IADD3 R110, P4, R105, R6, RZ ;  /* 0x00000006696e7210 */ /* 0x000fc40007f9e0ff */
[----:B------:R0:W-:Y:S01]  /*b460*/  @P1 STG.E.U16 desc[UR36][R108.64], R12 ;  /* 0x0000000c6c001986 */ /* 0x0001e2000c101524 */
[----:B--2---:R-:W-:Y:S01]  /*b470*/  IADD3 R112, P5, R107, R6, RZ ;  /* 0x000000066b707210 */ /* 0x004fe20007fbe0ff */
[-C--:B------:R-:W-:Y:S01]  /*b480*/  FMUL R14, R26, R169.reuse ;  /* 0x000000a91a0e7220 */ /* 0x080fe20000400000 */
[C-C-:B------:R-:W-:Y:S01]  /*b490*/  IMAD.X R111, R15.reuse, 0x1, R7.reuse, P4 ;  /* 0x000000010f6f7824 */ /* 0x140fe200020e0607 */
[----:B------:R-:W-:Y:S02]  /*b4a0*/  ISETP.GT.AND P4, PT, R0, 0x51, P2 ;  /* 0x000000510000780c */ /* 0x000fe40001784270 */
[----:B------:R-:W-:Y:S01]  /*b4b0*/  IMAD.X R113, R15, 0x1, R7, P5 ;  /* 0x000000010f717824 */ /* 0x000fe200028e0607 */
[C---:B------:R-:W-:Y:S01]  /*b4c0*/  ISETP.GT.AND P1, PT, R3.reuse, 0x100, PT ;  /* 0x000001000300780c */ /* 0x040fe20003f24270 */
[----:B------:R-:W-:Y:S01]  /*b4d0*/  @P0 STG.E.U16 desc[UR36][R110.64], R114 ;  /* 0x000000726e000986 */ /* 0x000fe2000c101524 */
[----:B------:R-:W-:Y:S02]  /*b4e0*/  ISETP.GT.AND P0, PT, R3, 0x108, PT ;  /* 0x000001080300780c */ /* 0x000fe40003f04270 */
[----:B------:R-:W-:Y:S01]  /*b4f0*/  LOP3.LUT R3, R13, 0xb2, RZ, 0xfc, !PT ;  /* 0x000000b20d037812 */ /* 0x000fe200078efcff */
[----:B0-----:R-:W-:Y:S01]  /*b500*/  FMUL R12, R25, R169 ;  /* 0x000000a9190c7220 */ /* 0x001fe20000400000 */
[----:B------:R-:W-:-:S02]  /*b510*/  LOP3.LUT R25, R13, 0xb0, RZ, 0xfc, !PT ;  /* 0x000000b00d197812 */ /* 0x000fc400078efcff */
[----:B------:R-:W-:Y:S02]  /*b520*/  F2FP.F16.F32.PACK_AB R119, RZ, R119 ;  /* 0x00000077ff77723e */ /* 0x000fe400000000ff */
[----:B------:R-:W-:Y:S01]  /*b530*/  @P4 STG.E.U16 desc[UR36][R112.64], R115 ;  /* 0x0000007370004986 */ /* 0x000fe2000c101524 */
[C---:B------:R-:W-:Y:S02]  /*b540*/  ISETP.GT.AND P4, PT, R0.reuse, 0x58, P3 ;  /* 0x000000580000780c */ /* 0x040fe40001f84270 */
[----:B------:R-:W-:Y:S02]  /*b550*/  IADD3 R26, P5, R25, R4, RZ ;  /* 0x00000004191a7210 */ /* 0x000fe40007fbe0ff */
[----:B------:R-:W-:Y:S02]  /*b560*/  ISETP.GT.AND P3, PT, R0, 0x59, P3 ;  /* 0x000000590000780c */ /* 0x000fe40001f64270 */
[----:B------:R-:W-:Y:S01]  /*b570*/  F2FP.F16.F32.PACK_AB R24, RZ, R24 ;  /* 0x00000018ff18723e */ /* 0x000fe200000000ff */
[----:B------:R-:W-:Y:S01]  /*b580*/  IMAD.X R27, R15, 0x1, R5, P5 ;  /* 0x000000010f1b7824 */ /* 0x000fe200028e0605 */
[----:B------:R-:W-:-:S02]  /*b590*/  IADD3 R4, P5, R3, R4, RZ ;  /* 0x0000000403047210 */ /* 0x000fc40007fbe0ff */
[----:B------:R-:W-:Y:S02]  /*b5a0*/  F2FP.F16.F32.PACK_AB R14, RZ, R14 ;  /* 0x0000000eff0e723e */ /* 0x000fe400000000ff */
[----:B------:R-:W-:Y:S01]  /*b5b0*/  F2FP.F16.F32.PACK_AB R20, RZ, R20 ;  /* 0x00000014ff14723e */ /* 0x000fe200000000ff */
[----:B------:R-:W-:Y:S01]  /*b5c0*/  IMAD.X R5, R15, 0x1, R5, P5 ;  /* 0x000000010f057824 */ /* 0x000fe200028e0605 */
[----:B------:R-:W-:Y:S01]  /*b5d0*/  @P4 STG.E.U16 desc[UR36][R26.64], R116 ;  /* 0x000000741a004986 */ /* 0x000fe2000c101524 */
[-C--:B------:R-:W-:Y:S02]  /*b5e0*/  IADD3 R28, P4, R25, R6.reuse, RZ ;  /* 0x00000006191c7210 */ /* 0x080fe40007f9e0ff */
[----:B------:R-:W-:Y:S01]  /*b5f0*/  IADD3 R6, P5, R3, R6, RZ ;  /* 0x0000000603067210 */ /* 0x000fe20007fbe0ff */
[----:B------:R0:W-:Y:S01]  /*b600*/  @P3 STG.E.U16 desc[UR36][R4.64], R117 ;  /* 0x0000007504003986 */ /* 0x0001e2000c101524 */
[C---:B------:R-:W-:Y:S01]  /*b610*/  ISETP.GT.AND P3, PT, R0.reuse, 0x58, P2 ;  /* 0x000000580000780c */ /* 0x040fe20001764270 */
[C-C-:B------:R-:W-:Y:S01]  /*b620*/  IMAD.X R29, R15.reuse, 0x1, R7.reuse, P4 ;  /* 0x000000010f1d7824 */ /* 0x140fe200020e0607 */
[C---:B------:R-:W-:Y:S01]  /*b630*/  ISETP.GT.AND P2, PT, R0.reuse, 0x59, P2 ;  /* 0x000000590000780c */ /* 0x040fe20001744270 */
[----:B------:R-:W-:Y:S01]  /*b640*/  IMAD.X R7, R15, 0x1, R7, P5 ;  /* 0x000000010f077824 */ /* 0x000fe200028e0607 */
[----:B------:R-:W-:-:S02]  /*b650*/  ISETP.GT.AND P4, PT, R0, RZ, P1 ;  /* 0x000000ff0000720c */ /* 0x000fc40000f84270 */
[----:B------:R-:W-:Y:S02]  /*b660*/  F2FP.F16.F32.PACK_AB R72, RZ, R72 ;  /* 0x00000048ff48723e */ /* 0x000fe400000000ff */
[----:B------:R-:W-:Y:S02]  /*b670*/  F2FP.F16.F32.PACK_AB R74, RZ, R74 ;  /* 0x0000004aff4a723e */ /* 0x000fe400000000ff */
[----:B------:R-:W-:Y:S02]  /*b680*/  F2FP.F16.F32.PACK_AB R30, RZ, R30 ;  /* 0x0000001eff1e723e */ /* 0x000fe400000000ff */
[----:B0-----:R-:W-:Y:S01]  /*b690*/  IADD3 R4, P5, R13, R8, RZ ;  /* 0x000000080d047210 */ /* 0x001fe20007fbe0ff */
[----:B------:R-:W-:Y:S01]  /*b6a0*/  @P3 STG.E.U16 desc[UR36][R28.64], R118 ;  /* 0x000000761c003986 */ /* 0x000fe2000c101524 */
[C---:B------:R-:W-:Y:S02]  /*b6b0*/  ISETP.GT.AND P3, PT, R0.reuse, RZ, P0 ;  /* 0x000000ff0000720c */ /* 0x040fe40000764270 */
[----:B------:R-:W-:Y:S01]  /*b6c0*/  F2FP.F16.F32.PACK_AB R31, RZ, R31 ;  /* 0x0000001fff1f723e */ /* 0x000fe200000000ff */
[----:B------:R-:W-:Y:S01]  /*b6d0*/  IMAD.X R5, R15, 0x1, R9, P5 ;  /* 0x000000010f057824 */ /* 0x000fe200028e0609 */
[----:B------:R-:W-:Y:S01]  /*b6e0*/  @P2 STG.E.U16 desc[UR36][R6.64], R119 ;  /* 0x0000007706002986 */ /* 0x000fe2000c101524 */
[----:B------:R-:W-:-:S02]  /*b6f0*/  ISETP.GT.AND P2, PT, R0, 0x1, P1 ;  /* 0x000000010000780c */ /* 0x000fc40000f44270 */
[----:B------:R-:W-:Y:S01]  /*b700*/  F2FP.F16.F32.PACK_AB R32, RZ, R32 ;  /* 0x00000020ff20723e */ /* 0x000fe200000000ff */
[----:B------:R0:W-:Y:S01]  /*b710*/  @P4 STG.E.U16 desc[UR36][R4.64], R24 ;  /* 0x0000001804004986 */ /* 0x0001e2000c101524 */
[----:B------:R-:W-:Y:S02]  /*b720*/  IADD3 R26, P4, R13, R10, RZ ;  /* 0x0000000a0d1a7210 */ /* 0x000fe40007f9e0ff */
[----:B------:R-:W-:Y:S02]  /*b730*/  F2FP.F16.F32.PACK_AB R33, RZ, R33 ;  /* 0x00000021ff21723e */ /* 0x000fe400000000ff */
[----:B------:R-:W-:Y:S01]  /*b740*/  F2FP.F16.F32.PACK_AB R34, RZ, R34 ;  /* 0x00000022ff22723e */ /* 0x000fe200000000ff */
[----:B------:R-:W-:Y:S01]  /*b750*/  IMAD.X R27, R15, 0x1, R11, P4 ;  /* 0x000000010f1b7824 */ /* 0x000fe200020e060b */
[----:B------:R-:W-:Y:S02]  /*b760*/  F2FP.F16.F32.PACK_AB R35, RZ, R35 ;  /* 0x00000023ff23723e */ /* 0x000fe400000000ff */
[----:B------:R-:W-:-:S02]  /*b770*/  F2FP.F16.F32.PACK_AB R36, RZ, R36 ;  /* 0x00000024ff24723e */ /* 0x000fc400000000ff */
[----:B------:R-:W-:Y:S02]  /*b780*/  F2FP.F16.F32.PACK_AB R37, RZ, R37 ;  /* 0x00000025ff25723e */ /* 0x000fe400000000ff */
[----:B0-----:R-:W-:Y:S02]  /*b790*/  F2FP.F16.F32.PACK_AB R5, RZ, R12 ;  /* 0x0000000cff05723e */ /* 0x001fe400000000ff */
[C---:B------:R-:W-:Y:S02]  /*b7a0*/  IADD3 R12, P5, R17.reuse, R8, RZ ;  /* 0x00000008110c7210 */ /* 0x040fe40007fbe0ff */
[----:B------:R-:W-:Y:S02]  /*b7b0*/  IADD3 R4, P4, R17, R10, RZ ;  /* 0x0000000a11047210 */ /* 0x000fe40007f9e0ff */
[----:B------:R-:W-:Y:S01]  /*b7c0*/  PRMT R7, R5, 0x7610, R7 ;  /* 0x0000761005077816 */ /* 0x000fe20000000007 */
[C---:B------:R-:W-:Y:S01]  /*b7d0*/  IMAD.X R13, R15.reuse, 0x1, R9, P5 ;  /* 0x000000010f0d7824 */ /* 0x040fe200028e0609 */
[----:B------:R-:W-:Y:S01]  /*b7e0*/  ISETP.GT.AND P5, PT, R0, 0x1, P0 ;  /* 0x000000010000780c */ /* 0x000fe200007a4270 */
[----:B------:R-:W-:Y:S01]  /*b7f0*/  IMAD.X R5, R15, 0x1, R11, P4 ;  /* 0x000000010f057824 */ /* 0x000fe200020e060b */
[----:B------:R-:W-:-:S02]  /*b800*/  IADD3 R28, P4, R21, R8, RZ ;  /* 0x00000008151c7210 */ /* 0x000fc40007f9e0ff */
[----:B------:R0:W-:Y:S01]  /*b810*/  @P2 STG.E.U16 desc[UR36][R12.64], R7 ;  /* 0x000000070c002986 */ /* 0x0001e2000c101524 */
[C---:B------:R-:W-:Y:S02]  /*b820*/  ISETP.GT.AND P2, PT, R0.reuse, 0x8, P1 ;  /* 0x000000080000780c */ /* 0x040fe40000f44270 */
[----:B------:R-:W-:Y:S01]  /*b830*/  IMAD.X R29, R15, 0x1, R9, P4 ;  /* 0x000000010f1d7824 */ /* 0x000fe200020e0609 */
[----:B------:R-:W-:Y:S01]  /*b840*/  @P3 STG.E.U16 desc[UR36][R26.64], R14 ;  /* 0x0000000e1a003986 */ /* 0x000fe2000c101524 */
[----:B------:R-:W-:Y:S02]  /*b850*/  ISETP.GT.AND P3, PT, R0, 0x9, P1 ;  /* 0x000000090000780c */ /* 0x000fe40000f64270 */
[----:B------:R-:W-:Y:S02]  /*b860*/  F2FP.F16.F32.PACK_AB R38, RZ, R38 ;  /* 0x00000026ff26723e */ /* 0x000fe400000000ff */
[----:B------:R1:W-:Y:S01]  /*b870*/  @P5 STG.E.U16 desc[UR36][R4.64], R20 ;  /* 0x0000001404005986 */ /* 0x0003e2000c101524 */
[----:B------:R-:W-:-:S02]  /*b880*/  IADD3 R6, P5, R19, R8, RZ ;  /* 0x0000000813067210 */ /* 0x000fc40007fbe0ff */
[----:B------:R-:W-:Y:S02]  /*b890*/  F2FP.F16.F32.PACK_AB R39, RZ, R39 ;  /* 0x00000027ff27723e */ /* 0x000fe400000000ff */
[----:B------:R-:W-:Y:S01]  /*b8a0*/  F2FP.F16.F32.PACK_AB R40, RZ, R40 ;  /* 0x00000028ff28723e */ /* 0x000fe200000000ff */
[----:B0-----:R-:W-:Y:S01]  /*b8b0*/  IMAD.X R7, R15, 0x1, R9, P5 ;  /* 0x000000010f077824 */ /* 0x001fe200028e0609 */
[C---:B------:R-:W-:Y:S02]  /*b8c0*/  ISETP.GT.AND P5, PT, R0.reuse, 0x8, P0 ;  /* 0x000000080000780c */ /* 0x040fe400007a4270 */
[----:B------:R-:W-:Y:S02]  /*b8d0*/  F2FP.F16.F32.PACK_AB R41, RZ, R41 ;  /* 0x00000029ff29723e */ /* 0x000fe400000000ff */
[----:B------:R-:W-:Y:S01]  /*b8e0*/  @P2 STG.E.U16 desc[UR36][R6.64], R72 ;  /* 0x0000004806002986 */ /* 0x000fe2000c101524 */
[----:B-1----:R-:W-:Y:S02]  /*b8f0*/  IADD3 R4, P4, R19, R10, RZ ;  /* 0x0000000a13047210 */ /* 0x002fe40007f9e0ff */
[C---:B------:R-:W-:Y:S01]  /*b900*/  ISETP.GT.AND P2, PT, R0.reuse, 0x9, P0 ;  /* 0x000000090000780c */ /* 0x040fe20000744270 */
[----:B------:R-:W-:Y:S01]  /*b910*/  @P3 STG.E.U16 desc[UR36][R28.64], R74 ;  /* 0x0000004a1c003986 */ /* 0x000fe2000c101524 */
[----:B------:R-:W-:Y:S01]  /*b920*/  ISETP.GT.AND P3, PT, R0, 0x10, P1 ;  /* 0x000000100000780c */ /* 0x000fe20000f64270 */
[----:B------:R-:W-:Y:S01]  /*b930*/  IMAD.X R5, R15, 0x1, R11, P4 ;  /* 0x000000010f057824 */ /* 0x000fe200020e060b */
[----:B------:R-:W-:-:S02]  /*b940*/  IADD3 R20, P4, R75, R8, RZ ;  /* 0x000000084b147210 */ /* 0x000fc40007f9e0ff */
[----:B------:R-:W-:Y:S02]  /*b950*/  F2FP.F16.F32.PACK_AB R42, RZ, R42 ;  /* 0x0000002aff2a723e */ /* 0x000fe400000000ff */
[----:B------:R0:W-:Y:S01]  /*b960*/  @P5 STG.E.U16 desc[UR36][R4.64], R30 ;  /* 0x0000001e04005986 */ /* 0x0001e2000c101524 */
[----:B------:R-:W-:Y:S01]  /*b970*/  IADD3 R12, P5, R21, R10, RZ ;  /* 0x0000000a150c7210 */ /* 0x000fe20007fbe0ff */
[C---:B------:R-:W-:Y:S01]  /*b980*/  IMAD.X R21, R15.reuse, 0x1, R9, P4 ;  /* 0x000000010f157824 */ /* 0x040fe200020e0609 */
[----:B------:R-:W-:Y:S02]  /*b990*/  F2FP.F16.F32.PACK_AB R43, RZ, R43 ;  /* 0x0000002bff2b723e */ /* 0x000fe400000000ff */
[----:B------:R-:W-:Y:S01]  /*b9a0*/  F2FP.F16.F32.PACK_AB R44, RZ, R44 ;  /* 0x0000002cff2c723e */ /* 0x000fe200000000ff */
[----:B------:R-:W-:Y:S01]  /*b9b0*/  IMAD.X R13, R15, 0x1, R11, P5 ;  /* 0x000000010f0d7824 */ /* 0x000fe200028e060b */
[----:B------:R-:W-:Y:S02]  /*b9c0*/  ISETP.GT.AND P5, PT, R0, 0x11, P1 ;  /* 0x000000110000780c */ /* 0x000fe40000fa4270 */
[----:B------:R-:W-:-:S02]  /*b9d0*/  F2FP.F16.F32.PACK_AB R45, RZ, R45 ;  /* 0x0000002dff2d723e */ /* 0x000fc400000000ff */
[----:B------:R-:W-:Y:S01]  /*b9e0*/  @P2 STG.E.U16 desc[UR36][R12.64], R31 ;  /* 0x0000001f0c002986 */ /* 0x000fe2000c101524 */
[----:B0-----:R-:W-:Y:S02]  /*b9f0*/  IADD3 R4, P4, R73, R8, RZ ;  /* 0x0000000849047210 */ /* 0x001fe40007f9e0ff */
[C---:B------:R-:W-:Y:S01]  /*ba00*/  ISETP.GT.AND P2, PT, R0.reuse, 0x10, P0 ;  /* 0x000000100000780c */ /* 0x040fe20000744270 */
[----:B------:R-:W-:Y:S01]  /*ba10*/  @P3 STG.E.U16 desc[UR36][R20.64], R32 ;  /* 0x0000002014003986 */ /* 0x000fe2000c101524 */
[----:B------:R-:W-:Y:S01]  /*ba20*/  ISETP.GT.AND P3, PT, R0, 0x11, P0 ;  /* 0x000000110000780c */ /* 0x000fe20000764270 */
[----:B------:R-:W-:Y:S01]  /*ba30*/  IMAD.X R5, R15, 0x1, R9, P4 ;  /* 0x000000010f057824 */ /* 0x000fe200020e0609 */
[----:B------:R-:W-:Y:S02]  /*ba40*/  IADD3 R26, P4, R73, R10, RZ ;  /* 0x0000000a491a7210 */ /* 0x000fe40007f9e0ff */
[----:B------:R-:W-:Y:S02]  /*ba50*/  F2FP.F16.F32.PACK_AB R46, RZ, R46 ;  /* 0x0000002eff2e723e */ /* 0x000fe400000000ff */
[----:B------:R0:W-:Y:S01]  /*ba60*/  @P5 STG.E.U16 desc[UR36][R4.64], R33 ;  /* 0x0000002104005986 */ /* 0x0001e2000c101524 */
[----:B------:R-:W-:Y:S01]  /*ba70*/  IADD3 R6, P5, R75, R10, RZ ;  /* 0x0000000a4b067210 */ /* 0x000fe20007fbe0ff */
[----:B------:R-:W-:Y:S01]  /*ba80*/  IMAD.X R27, R15, 0x1, R11, P4 ;  /* 0x000000010f1b7824 */ /* 0x000fe200020e060b */
[----:B------:R-:W-:-:S02]  /*ba90*/  F2FP.F16.F32.PACK_AB R47, RZ, R47 ;  /* 0x0000002fff2f723e */ /* 0x000fc400000000ff */
[----:B------:R-:W-:Y:S01]  /*baa0*/  F2FP.F16.F32.PACK_AB R48, RZ, R48 ;  /* 0x00000030ff30723e */ /* 0x000fe200000000ff */
[----:B------:R-:W-:Y:S01]  /*bab0*/  IMAD.X R7, R15, 0x1, R11, P5 ;  /* 0x000000010f077824 */ /* 0x000fe200028e060b */
[C---:B------:R-:W-:Y:S02]  /*bac0*/  ISETP.GT.AND P5, PT, R0.reuse, 0x18, P1 ;  /* 0x000000180000780c */ /* 0x040fe40000fa4270 */
[----:B------:R-:W-:Y:S02]  /*bad0*/  F2FP.F16.F32.PACK_AB R49, RZ, R49 ;  /* 0x00000031ff31723e */ /* 0x000fe400000000ff */
[----:B------:R-:W-:Y:S01]  /*bae0*/  @P2 STG.E.U16 desc[UR36][R6.64], R34 ;  /* 0x0000002206002986 */ /* 0x000fe2000c101524 */
[----:B0-----:R-:W-:Y:S02]  /*baf0*/  IADD3 R4, P4, R77, R8, RZ ;  /* 0x000000084d047210 */ /* 0x001fe40007f9e0ff */
        /* <DEDUP_REMOVED lines=89> */
[----:B------:R-:W-:-:S03]  /*c090*/  F2FP.F16.F32.PACK_AB R71, RZ, R71 ;  /* 0x00000047ff47723e */ /* 0x000fc600000000ff */
[----:B------:R-:W-:Y:S01]  /*c0a0*/  IMAD.X R7, R15, 0x1, R9, P5 ;  /* 0x000000010f077824 */ /* 0x000fe200028e0609 */
[----:B------:R-:W-:-:S04]  /*c0b0*/  ISETP.GT.AND P5, PT, R0, 0x38, P0 ;  /* 0x000000380000780c */ /* 0x000fc800007a4270 */
[----:B------:R-:W-:Y:S01]  /*c0c0*/  @P2 STG.E.U16 desc[UR36][R6.64], R52 ;  /* 0x0000003406002986 */ /* 0x000fe2000c101524 */
[----:B0-----:R-:W-:Y:S02]  /*c0d0*/  IADD3 R4, P4, R93, R10, RZ ;  /* 0x0000000a5d047210 */ /* 0x001fe40007f9e0ff */
[C---:B------:R-:W-:Y:S01]  /*c0e0*/  ISETP.GT.AND P2, PT, R0.reuse, 0x39, P0 ;  /* 0x000000390000780c */ /* 0x040fe20000744270 */
[----:B------:R-:W-:Y:S01]  /*c0f0*/  @P3 STG.E.U16 desc[UR36][R26.64], R53 ;  /* 0x000000351a003986 */ /* 0x000fe2000c101524 */
[----:B------:R-:W-:Y:S01]  /*c100*/  ISETP.GT.AND P3, PT, R0, 0x40, P1 ;  /* 0x000000400000780c */ /* 0x000fe20000f64270 */
[----:B------:R-:W-:Y:S01]  /*c110*/  IMAD.X R5, R15, 0x1, R11, P4 ;  /* 0x000000010f057824 */ /* 0x000fe200020e060b */
[----:B------:R-:W-:-:S04]  /*c120*/  IADD3 R20, P4, R99, R8, RZ ;  /* 0x0000000863147210 */ /* 0x000fc80007f9e0ff */
[----:B------:R0:W-:Y:S01]  /*c130*/  @P5 STG.E.U16 desc[UR36][R4.64], R54 ;  /* 0x0000003604005986 */ /* 0x0001e2000c101524 */
[----:B------:R-:W-:Y:S01]  /*c140*/  IADD3 R12, P5, R95, R10, RZ ;  /* 0x0000000a5f0c7210 */ /* 0x000fe20007fbe0ff */
[----:B------:R-:W-:-:S04]  /*c150*/  IMAD.X R21, R15, 0x1, R9, P4 ;  /* 0x000000010f157824 */ /* 0x000fc800020e0609 */
        /* <DEDUP_REMOVED lines=38> */
[----:B------:R1:W-:Y:S01]  /*c3c0*/  @P2 STG.E.U16 desc[UR36][R6.64], R64 ;  /* 0x0000004006002986 */ /* 0x0003e2000c101524 */
[----:B0-----:R-:W-:Y:S02]  /*c3d0*/  IADD3 R4, P4, R105, R10, RZ ;  /* 0x0000000a69047210 */ /* 0x001fe40007f9e0ff */
[-C--:B------:R-:W-:Y:S01]  /*c3e0*/  IADD3 R20, P2, R25, R8.reuse, RZ ;  /* 0x0000000819147210 */ /* 0x080fe20007f5e0ff */
[----:B------:R1:W-:Y:S01]  /*c3f0*/  @P3 STG.E.U16 desc[UR36][R26.64], R65 ;  /* 0x000000411a003986 */ /* 0x0003e2000c101524 */
[----:B------:R-:W-:Y:S01]  /*c400*/  IADD3 R8, P3, R3, R8, RZ ;  /* 0x0000000803087210 */ /* 0x000fe20007f7e0ff */
[C---:B------:R-:W-:Y:S01]  /*c410*/  IMAD.X R5, R15.reuse, 0x1, R11, P4 ;  /* 0x000000010f057824 */ /* 0x040fe200020e060b */
[----:B------:R-:W-:Y:S01]  /*c420*/  ISETP.GT.AND P4, PT, R0, 0x51, P0 ;  /* 0x000000510000780c */ /* 0x000fe20000784270 */
[C-C-:B------:R-:W-:Y:S02]  /*c430*/  IMAD.X R21, R15.reuse, 0x1, R9.reuse, P2 ;  /* 0x000000010f157824 */ /* 0x140fe400010e0609 */
[----:B------:R-:W-:Y:S01]  /*c440*/  IMAD.X R9, R15, 0x1, R9, P3 ;  /* 0x000000010f097824 */ /* 0x000fe200018e0609 */
[----:B------:R1:W-:Y:S01]  /*c450*/  @P5 STG.E.U16 desc[UR36][R4.64], R66 ;  /* 0x0000004204005986 */ /* 0x0003e2000c101524 */
[----:B------:R-:W-:-:S02]  /*c460*/  IADD3 R12, P5, R107, R10, RZ ;  /* 0x0000000a6b0c7210 */ /* 0x000fc40007fbe0ff */
[C---:B------:R-:W-:Y:S02]  /*c470*/  ISETP.GT.AND P3, PT, R0.reuse, 0x58, P1 ;  /* 0x000000580000780c */ /* 0x040fe40000f64270 */
[C---:B------:R-:W-:Y:S01]  /*c480*/  ISETP.GT.AND P1, PT, R0.reuse, 0x59, P1 ;  /* 0x000000590000780c */ /* 0x040fe20000f24270 */
[--C-:B------:R-:W-:Y:S01]  /*c490*/  IMAD.X R13, R15, 0x1, R11.reuse, P5 ;  /* 0x000000010f0d7824 */ /* 0x100fe200028e060b */
[-C--:B------:R-:W-:Y:S02]  /*c4a0*/  IADD3 R24, P5, R25, R10.reuse, RZ ;  /* 0x0000000a19187210 */ /* 0x080fe40007fbe0ff */
[----:B------:R-:W-:Y:S02]  /*c4b0*/  IADD3 R10, P2, R3, R10, RZ ;  /* 0x0000000a030a7210 */ /* 0x000fe40007f5e0ff */
[----:B------:R1:W-:Y:S01]  /*c4c0*/  @P4 STG.E.U16 desc[UR36][R12.64], R67 ;  /* 0x000000430c004986 */ /* 0x0003e2000c101524 */
[C-C-:B------:R-:W-:Y:S01]  /*c4d0*/  IMAD.X R25, R15.reuse, 0x1, R11.reuse, P5 ;  /* 0x000000010f197824 */ /* 0x140fe200028e060b */
[C---:B------:R-:W-:Y:S01]  /*c4e0*/  ISETP.GT.AND P5, PT, R0.reuse, 0x58, P0 ;  /* 0x000000580000780c */ /* 0x040fe200007a4270 */
[----:B------:R-:W-:Y:S01]  /*c4f0*/  IMAD.X R11, R15, 0x1, R11, P2 ;  /* 0x000000010f0b7824 */ /* 0x000fe200010e060b */
[----:B------:R-:W-:Y:S01]  /*c500*/  ISETP.GT.AND P0, PT, R0, 0x59, P0 ;  /* 0x000000590000780c */ /* 0x000fe20000704270 */
[----:B------:R1:W-:Y:S04]  /*c510*/  @P3 STG.E.U16 desc[UR36][R20.64], R68 ;  /* 0x0000004414003986 */ /* 0x0003e8000c101524 */
[----:B------:R1:W-:Y:S06]  /*c520*/  @P1 STG.E.U16 desc[UR36][R8.64], R69 ;  /* 0x0000004508001986 */ /* 0x0003ec000c101524 */
[----:B------:R1:W-:Y:S04]  /*c530*/  @P5 STG.E.U16 desc[UR36][R24.64], R70 ;  /* 0x0000004618005986 */ /* 0x0003e8000c101524 */
[----:B------:R1:W-:Y:S02]  /*c540*/  @P0 STG.E.U16 desc[UR36][R10.64], R71 ;  /* 0x000000470a000986 */ /* 0x0003e4000c101524 */
.L_x_267:
[----:B------:R-:W-:Y:S05]  /*c550*/  BSYNC B0 ;  /* 0x0000000000007941 */ /* 0x000fea0003800000 */
.L_x_29:
[----:B------:R-:W-:Y:S01]  /*c560*/  ULDC UR4, c[0x0][0xc] ;  /* 0x0000030000047ab9 */ /* 0x000fe20000000800 */
[----:B------:R-:W-:Y:S01]  /*c570*/  ULDC UR5, c[0x0][0x10] ;  /* 0x0000040000057ab9 */ /* 0x000fe20000000800 */
[----:B0-----:R-:W0:Y:S01]  /*c580*/  LDC R3, c[0x0][0x14] ;  /* 0x00000500ff037b82 */ /* 0x001e220000000800 */
[----:B------:R-:W-:Y:S01]  /*c590*/  UIMAD.WIDE.U32 UR4, UR4, UR5, URZ ;  /* 0x00000005040472a5 */ /* 0x000fe2000f8e003f */
[----:B------:R-:W-:Y:S01]  /*c5a0*/  IMAD.MOV.U32 R19, RZ, RZ, R16 ;  /* 0x000000ffff137224 */ /* 0x000fe200078e0010 */
[----:B---3--:R-:W-:Y:S01]  /*c5b0*/  PRMT R0, RZ, 0x7610, R0 ;  /* 0x00007610ff007816 */ /* 0x008fe20000000000 */
[----:B------:R-:W-:-:S03]  /*c5c0*/  IMAD.MOV.U32 R17, RZ, RZ, -0x1 ;  /* 0xffffffffff117424 */ /* 0x000fc600078e00ff */
[----:B0-----:R-:W-:-:S04]  /*c5d0*/  IMAD.WIDE.U32 R18, R3, UR4, R18 ;  /* 0x0000000403127c25 */ /* 0x001fc8000f8e0012 */
[----:B------:R-:W-:Y:S01]  /*c5e0*/  IMAD R3, R3, UR5, RZ ;  /* 0x0000000503037c24 */ /* 0x000fe2000f8e02ff */
[----:B------:R-:W-:Y:S02]  /*c5f0*/  ULDC.64 UR4, c[0x0][0x650] ;  /* 0x0001940000047ab9 */ /* 0x000fe40000000a00 */
[----:B------:R-:W-:Y:S01]  /*c600*/  ISETP.GE.U32.AND P0, PT, R18, UR4, PT ;  /* 0x0000000412007c0c */ /* 0x000fe2000bf06070 */
[----:B------:R-:W-:Y:S02]  /*c610*/  IMAD.IADD R16, R19, 0x1, R3 ;  /* 0x0000000113107824 */ /* 0x000fe400078e0203 */
[----:B------:R-:W-:-:S03]  /*c620*/  IMAD.MOV.U32 R19, RZ, RZ, -0x1 ;  /* 0xffffffffff137424 */ /* 0x000fc600078e00ff */
[----:B------:R-:W-:-:S13]  /*c630*/  ISETP.GE.U32.AND.EX P0, PT, R16, UR5, PT, P0 ;  /* 0x0000000510007c0c */ /* 0x000fda000bf06100 */
[----:B------:R-:W-:Y:S05]  /*c640*/  @P0 BRA `(.L_x_268) ;  /* 0x00000004006c0947 */ /* 0x000fea0003800000 */
[----:B-1----:R-:W0:Y:S01]  /*c650*/  S2R R12, SR_CTAID.X ;  /* 0x00000000000c7919 */ /* 0x002e220000002500 */
[----:B------:R-:W1:Y:S01]  /*c660*/  LDC.64 R10, c[0x0][0x628] ;  /* 0x00018a00ff0a7b82 */ /* 0x000e620000000a00 */
[----:B------:R-:W-:Y:S01]  /*c670*/  ULDC UR4, c[0x0][0x150] ;  /* 0x0000540000047ab9 */ /* 0x000fe20000000800 */
[----:B--2---:R-:W-:Y:S01]  /*c680*/  IMAD.MOV.U32 R8, RZ, RZ, R18 ;  /* 0x000000ffff087224 */ /* 0x004fe200078e0012 */
[----:B------:R-:W2:Y:S01]  /*c690*/  S2R R20, SR_CTAID.Y ;  /* 0x0000000000147919 */ /* 0x000ea20000002600 */
[----:B------:R-:W-:-:S04]  /*c6a0*/  IMAD.MOV.U32 R9, RZ, RZ, R16 ;  /* 0x000000ffff097224 */ /* 0x000fc800078e0010 */
[----:B------:R-:W3:Y:S08]  /*c6b0*/  LDC R21, c[0x0][0x144] ;  /* 0x00005100ff157b82 */ /* 0x000ef00000000800 */
[----:B------:R-:W4:Y:S08]  /*c6c0*/  LDC R0, c[0x0][0x630] ;  /* 0x00018c00ff007b82 */ /* 0x000f300000000800 */
[----:B------:R-:W2:Y:S01]  /*c6d0*/  LDC.64 R14, c[0x0][0x620] ;  /* 0x00018800ff0e7b82 */ /* 0x000ea20000000a00 */
[----:B-1----:R-:W-:-:S04]  /*c6e0*/  ISETP.NE.U32.AND P0, PT, R10, RZ, PT ;  /* 0x000000ff0a00720c */ /* 0x002fc80003f05070 */
[----:B------:R-:W-:Y:S02]  /*c6f0*/  ISETP.NE.AND.EX P0, PT, R11, RZ, PT, P0 ;  /* 0x000000ff0b00720c */ /* 0x000fe40003f05300 */
[----:B0-----:R-:W-:-:S05]  /*c700*/  I2FP.F32.U32 R3, R12 ;  /* 0x0000000c00037245 */ /* 0x001fca0000201000 */
[----:B------:R-:W-:-:S04]  /*c710*/  FMUL R3, R3, UR4 ;  /* 0x0000000403037c20 */ /* 0x000fc80008400000 */
[----:B------:R0:W1:Y:S02]  /*c720*/  F2I.U32.TRUNC.NTZ R19, R3 ;  /* 0x0000000300137305 */ /* 0x000064000020f000 */
[----:B---34-:R-:W-:Y:S05]  /*c730*/  @!P0 BRA `(.L_x_269) ;  /* 0x0000000000288947 */ /* 0x018fea0003800000 */
[----:B0-----:R-:W0:Y:S02]  /*c740*/  LDC R3, c[0x0][0x634] ;  /* 0x00018d00ff037b82 */ /* 0x001e240000000800 */
        /* <DEDUP_REMOVED lines=9> */
.L_x_269:
[----:B------:R-:W3:Y:S01]  /*c7e0*/  LDC.64 R26, c[0x0][0x640] ;  /* 0x00019000ff1a7b82 */ /* 0x000ee20000000a00 */
[-C--:B------:R-:W-:Y:S01]  /*c7f0*/  SHF.R.U64 R17, R8, R0.reuse, R9 ;  /* 0x0000000008117219 */ /* 0x080fe20000001209 */
[----:B-1----:R-:W-:Y:S01]  /*c800*/  IMAD.MOV R7, RZ, RZ, -R19 ;  /* 0x000000ffff077224 */ /* 0x002fe200078e0a13 */
[----:B------:R-:W-:Y:S01]  /*c810*/  SHF.R.U32.HI R0, RZ, R0, R9 ;  /* 0x00000000ff007219 */ /* 0x000fe20000011609 */
[----:B------:R-:W-:Y:S01]  /*c820*/  IMAD.MOV.U32 R19, RZ, RZ, R16 ;  /* 0x000000ffff137224 */ /* 0x000fe200078e0010 */
[----:B0-----:R-:W-:Y:S01]  /*c830*/  IADD3 R3, P0, RZ, -R17, RZ ;  /* 0x80000011ff037210 */ /* 0x001fe20007f1e0ff */
[----:B------:R-:W-:Y:S01]  /*c840*/  ULDC UR4, c[0x0][0x154] ;  /* 0x0000550000047ab9 */ /* 0x000fe20000000800 */
[----:B------:R-:W-:Y:S01]  /*c850*/  IMAD R21, R21, R7, R12 ;  /* 0x0000000715157224 */ /* 0x000fe200078e020c */
[----:B------:R-:W0:Y:S01]  /*c860*/  LDC R6, c[0x0][0x618] ;  /* 0x00018600ff067b82 */ /* 0x000e220000000800 */
[----:B------:R-:W-:Y:S02]  /*c870*/  IMAD.MOV.U32 R7, RZ, RZ, 0x1 ;  /* 0x00000001ff077424 */ /* 0x000fe400078e00ff */
[----:B------:R-:W-:-:S04]  /*c880*/  IMAD.X R5, RZ, RZ, ~R0, P0 ;  /* 0x000000ffff057224 */ /* 0x000fc800000e0e00 */
[-C--:B--2---:R-:W-:Y:S01]  /*c890*/  IMAD R0, R5, R14.reuse, RZ ;  /* 0x0000000e05007224 */ /* 0x084fe200078e02ff */
[----:B------:R-:W1:Y:S01]  /*c8a0*/  LDC R8, c[0x0][0x608] ;  /* 0x00018200ff087b82 */ /* 0x000e620000000800 */
[----:B------:R-:W-:-:S04]  /*c8b0*/  IMAD.WIDE.U32 R4, R3, R14, R18 ;  /* 0x0000000e03047225 */ /* 0x000fc800078e0012 */
[----:B------:R-:W-:Y:S01]  /*c8c0*/  IMAD R3, R3, R15, R0 ;  /* 0x0000000f03037224 */ /* 0x000fe200078e0200 */
[----:B------:R-:W-:Y:S02]  /*c8d0*/  I2FP.F32.U32 R0, R20 ;  /* 0x0000001400007245 */ /* 0x000fe40000201000 */
[----:B------:R-:W2:Y:S01]  /*c8e0*/  LDC R22, c[0x0][0x658] ;  /* 0x00019600ff167b82 */ /* 0x000ea20000000800 */
[----:B------:R-:W-:Y:S01]  /*c8f0*/  IMAD.IADD R3, R5, 0x1, R3 ;  /* 0x0000000105037824 */ /* 0x000fe200078e0203 */
[----:B---3--:R-:W-:Y:S01]  /*c900*/  ISETP.NE.U32.AND P0, PT, R26, RZ, PT ;  /* 0x000000ff1a00720c */ /* 0x008fe20003f05070 */
[----:B------:R-:W-:Y:S01]  /*c910*/  FMUL R0, R0, UR4 ;  /* 0x0000000400007c20 */ /* 0x000fe20008400000 */
[----:B------:R-:W-:Y:S02]  /*c920*/  IMAD.MOV.U32 R5, RZ, RZ, -0x1 ;  /* 0xffffffffff057424 */ /* 0x000fe400078e00ff */
[----:B------:R-:W-:Y:S01]  /*c930*/  ISETP.NE.AND.EX P0, PT, R27, RZ, PT, P0 ;  /* 0x000000ff1b00720c */ /* 0x000fe20003f05300 */
[----:B------:R3:W4:Y:S01]  /*c940*/  F2I.U32.TRUNC.NTZ R13, R0 ;  /* 0x00000000000d7305 */ /* 0x000722000020f000 */
[----:B------:R-:W3:Y:S01]  /*c950*/  LDC R15, c[0x0][0x148] ;  /* 0x00005200ff0f7b82 */ /* 0x000ee20000000800 */
[----:B0-----:R-:W-:-:S02]  /*c960*/  SHF.R.U64 R12, R4, R6, R3 ;  /* 0x00000006040c7219 */ /* 0x001fc40000001203 */
[----:B------:R-:W-:-:S05]  /*c970*/  SHF.R.U32.HI R3, RZ, R6, R3 ;  /* 0x00000006ff037219 */ /* 0x000fca0000011603 */
[----:B------:R-:W0:Y:S01]  /*c980*/  LDC R19, c[0x0][0x600] ;  /* 0x00018000ff137b82 */ /* 0x000e220000000800 */
[-CC-:B-1----:R-:W-:Y:S02]  /*c990*/  SHF.R.U64 R10, R12, R8.reuse, R3.reuse ;  /* 0x000000080c0a7219 */ /* 0x182fe40000001203 */
[----:B------:R-:W-:-:S05]  /*c9a0*/  SHF.R.U32.HI R3, RZ, R8, R3 ;  /* 0x00000008ff037219 */ /* 0x000fca0000011603 */
[----:B------:R-:W1:Y:S01]  /*c9b0*/  LDC R24, c[0x0][0x648] ;  /* 0x00019200ff187b82 */ /* 0x000e620000000800 */
[-C--:B--2---:R-:W-:Y:S02]  /*c9c0*/  SHF.L.U32 R4, R5, R22.reuse, RZ ;  /* 0x0000001605047219 */ /* 0x084fe400000006ff */
[-CC-:B------:R-:W-:Y:S02]  /*c9d0*/  SHF.R.U64 R14, R10, R22.reuse, R3.reuse ;  /* 0x000000160a0e7219 */ /* 0x180fe40000001203 */
[----:B------:R-:W-:Y:S02]  /*c9e0*/  SHF.R.U32.HI R5, RZ, R22, R3 ;  /* 0x00000016ff057219 */ /* 0x000fe40000011603 */
[----:B------:R-:W-:Y:S01]  /*c9f0*/  LOP3.LUT R25, RZ, R4, RZ, 0x33, !PT ;  /* 0x00000004ff197212 */ /* 0x000fe200078e33ff */
[----:B------:R-:W2:Y:S01]  /*ca00*/  LDC R28, c[0x0][0x638] ;  /* 0x00018e00ff1c7b82 */ /* 0x000ea20000000800 */
[----:B------:R-:W-:Y:S01]  /*ca10*/  SHF.L.U32 R22, R7, R22, RZ ;  /* 0x0000001607167219 */ /* 0x000fe200000006ff */
[----:B------:R-:W-:-:S06]  /*ca20*/  IMAD.MOV.U32 R4, RZ, RZ, R14 ;  /* 0x000000ffff047224 */ /* 0x000fcc00078e000e */
[----:B------:R-:W0:Y:S01]  /*ca30*/  LDC R29, c[0x0][0x610] ;  /* 0x00018400ff1d7b82 */ /* 0x000e220000000800 */
[----:B----4-:R-:W-:Y:S05]  /*ca40*/  @!P0 BRA `(.L_x_270) ;  /* 0x0000000000288947 */ /* 0x010fea0003800000 */
[----:B------:R-:W4:Y:S02]  /*ca50*/  LDC R3, c[0x0][0x64c] ;  /* 0x00019300ff037b82 */ /* 0x000f240000000800 */
[----:B----4-:R-:W-:-:S05]  /*ca60*/  IADD3 R3, P0, R14, R3, RZ ;  /* 0x000000030e037210 */ /* 0x010fca0007f1e0ff */
        /* <DEDUP_REMOVED lines=8> */
.L_x_270:
[----:B------:R-:W4:Y:S01]  /*caf0*/  LDC R3, c[0x0][0x65c] ;  /* 0x00019700ff037b82 */ /* 0x000f220000000800 */
[----:B-1-3--:R-:W-:Y:S01]  /*cb00*/  SHF.R.U64 R0, R4, R24, R5 ;  /* 0x0000001804007219 */ /* 0x00afe20000001205 */
[----:B0-----:R-:W-:Y:S01]  /*cb10*/  VIADD R7, R19, 0xffffffff ;  /* 0xffffffff13077836 */ /* 0x001fe20000000000 */
[----:B------:R-:W-:Y:S01]  /*cb20*/  LOP3.LUT R5, R10, R25, RZ, 0xc0, !PT ;  /* 0x000000190a057212 */ /* 0x000fe200078ec0ff */
[----:B------:R-:W-:Y:S02]  /*cb30*/  IMAD.MOV R13, RZ, RZ, -R13 ;  /* 0x000000ffff0d7224 */ /* 0x000fe400078e0a0d */
[----:B------:R-:W-:Y:S02]  /*cb40*/  IMAD.MOV.U32 R4, RZ, RZ, 0x1 ;  /* 0x00000001ff047424 */ /* 0x000fe400078e00ff */
[----:B------:R-:W-:Y:S01]  /*cb50*/  IMAD R22, R22, R0, R5 ;  /* 0x0000000016167224 */ /* 0x000fe200078e0205 */
[----:B------:R-:W-:Y:S02]  /*cb60*/  LOP3.LUT R5, R12, R7, RZ, 0xc0, !PT ;  /* 0x000000070c057212 */ /* 0x000fe400078ec0ff */
[----:B----4-:R-:W-:Y:S01]  /*cb70*/  ISETP.NE.AND P0, PT, R3, 0x1, PT ;  /* 0x000000010300780c */ /* 0x010fe20003f05270 */
[----:B------:R-:W-:-:S04]  /*cb80*/  IMAD.MOV R3, RZ, RZ, -R0 ;  /* 0x000000ffff037224 */ /* 0x000fc800078e0a00 */
[----:B--2---:R-:W-:-:S04]  /*cb90*/  IMAD R0, R3, R28, R14 ;  /* 0x0000001c03007224 */ /* 0x004fc800078e020e */
[----:B------:R-:W-:Y:S01]  /*cba0*/  IMAD R3, R0, R19, R5 ;  /* 0x0000001300037224 */ /* 0x000fe200078e0205 */
[----:B------:R-:W-:-:S03]  /*cbb0*/  PRMT R0, R4, 0x7610, R0 ;  /* 0x0000761004007816 */ /* 0x000fc60000000000 */
[----:B------:R-:W-:-:S04]  /*cbc0*/  @P0 IMAD R21, R15, R13, R20 ;  /* 0x0000000d0f150224 */ /* 0x000fc800078e0214 */
[----:B------:R-:W-:-:S05]  /*cbd0*/  IMAD R22, R22, R29, R21 ;  /* 0x0000001d16167224 */ /* 0x000fca00078e0215 */
[----:B------:R-:W-:Y:S02]  /*cbe0*/  SEL R19, R3, R22, !P0 ;  /* 0x0000001603137207 */ /* 0x000fe40004000000 */
[----:B------:R-:W-:-:S07]  /*cbf0*/  SEL R22, R22, R3, !P0 ;  /* 0x0000000316167207 */ /* 0x000fce0004000000 */
.L_x_268:
[----:B------:R-:W-:-:S13]  /*cc00*/  LOP3.LUT P0, RZ, R0, 0xff, RZ, 0xc0, !PT ;  /* 0x000000ff00ff7812 */ /* 0x000fda000780c0ff */
[----:B------:R-:W-:Y:S05]  /*cc10*/  @P0 BRA `(.L_x_271) ;  /* 0xffffff44002c0947 */ /* 0x000fea000383ffff */
[----:B------:R-:W-:Y:S05]  /*cc20*/  EXIT ;  /* 0x000000000000794d */ /* 0x000fea0003800000 */
.L_x_4:
[----:B0-----:R-:W-:Y:S01]  /*cc30*/  ULDC.64 UR4, c[0x0][0x650] ;  /* 0x0001940000047ab9 */ /* 0x001fe20000000a00 */
        /* <DEDUP_REMOVED lines=25> */
.L_x_273:
[--C-:B------:R-:W-:Y:S01]  /*cdd0*/  SHF.R.U64 R12, R10, R14, R11.reuse ;  /* 0x0000000e0a0c7219 */ /* 0x100fe2000000120b */
[----:B------:R-:W0:Y:S01]  /*cde0*/  LDC R22, c[0x0][0x618] ;  /* 0x00018600ff167b82 */ /* 0x000e220000000800 */
[----:B------:R-:W-:Y:S01]  /*cdf0*/  I2FP.F32.U32 R6, R4 ;  /* 0x0000000400067245 */ /* 0x000fe20000201000 */
[----:B------:R-:W-:Y:S01]  /*ce00*/  ULDC UR4, c[0x0][0x150] ;  /* 0x0000540000047ab9 */ /* 0x000fe20000000800 */
[----:B------:R-:W-:Y:S01]  /*ce10*/  SHF.R.U32.HI R5, RZ, R14, R11 ;  /* 0x0000000eff057219 */ /* 0x000fe2000001160b */
[----:B------:R-:W-:Y:S01]  /*ce20*/  IMAD.MOV.U32 R19, RZ, RZ, R16 ;  /* 0x000000ffff137224 */ /* 0x000fe200078e0010 */
[----:B------:R-:W-:Y:S01]  /*ce30*/  IADD3 R9, P0, RZ, -R12, RZ ;  /* 0x8000000cff097210 */ /* 0x000fe20007f1e0ff */
[----:B------:R-:W-:Y:S01]  /*ce40*/  FMUL R11, R6, UR4 ;  /* 0x00000004060b7c20 */ /* 0x000fe20008400000 */
[----:B------:R-:W-:Y:S01]  /*ce50*/  ULDC UR4, c[0x0][0x154] ;  /* 0x0000550000047ab9 */ /* 0x000fe20000000800 */
[----:B------:R-:W1:Y:S02]  /*ce60*/  LDC.64 R24, c[0x0][0x640] ;  /* 0x00019000ff187b82 */ /* 0x000e640000000a00 */
[----:B------:R-:W-:-:S02]  /*ce70*/  IMAD.X R5, RZ, RZ, ~R5, P0 ;  /* 0x000000ffff057224 */ /* 0x000fc400000e0e05 */
[----:B------:R-:W2:Y:S01]  /*ce80*/  F2I.U32.TRUNC.NTZ R11, R11 ;  /* 0x0000000b000b7305 */ /* 0x000ea2000020f000 */
[----:B------:R-:W-:-:S03]  /*ce90*/  IMAD.WIDE.U32 R6, R9, R20, R18 ;  /* 0x0000001409067225 */ /* 0x000fc600078e0012 */
[----:B------:R-:W3:Y:S01]  /*cea0*/  LDC R13, c[0x0][0x144] ;  /* 0x00005100ff0d7b82 */ /* 0x000ee20000000800 */
[----:B------:R-:W-:-:S04]  /*ceb0*/  IMAD R8, R5, R20, RZ ;  /* 0x0000001405087224 */ /* 0x000fc800078e02ff */
[----:B------:R-:W-:Y:S02]  /*cec0*/  IMAD R5, R9, R21, R8 ;  /* 0x0000001509057224 */ /* 0x000fe400078e0208 */
[----:B------:R-:W-:Y:S01]  /*ced0*/  IMAD.MOV.U32 R8, RZ, RZ, -0x1 ;  /* 0xffffffffff087424 */ /* 0x000fe200078e00ff */
[----:B------:R-:W4:Y:S01]  /*cee0*/  LDC R14, c[0x0][0x608] ;  /* 0x00018200ff0e7b82 */ /* 0x000f220000000800 */
[----:B------:R-:W-:Y:S01]  /*cef0*/  IMAD.IADD R5, R7, 0x1, R5 ;  /* 0x0000000107057824 */ /* 0x000fe200078e0205 */
[----:B------:R-:W-:-:S04]  /*cf00*/  I2FP.F32.U32 R7, R3 ;  /* 0x0000000300077245 */ /* 0x000fc80000201000 */
[-C--:B0-----:R-:W-:Y:S01]  /*cf10*/  SHF.R.U64 R10, R6, R22.reuse, R5 ;  /* 0x00000016060a7219 */ /* 0x081fe20000001205 */
[----:B--2---:R-:W-:Y:S01]  /*cf20*/  IMAD.MOV R6, RZ, RZ, -R11 ;  /* 0x000000ffff067224 */ /* 0x004fe200078e0a0b */
[----:B------:R-:W0:Y:S01]  /*cf30*/  LDC R9, c[0x0][0x658] ;  /* 0x00019600ff097b82 */ /* 0x000e220000000800 */
[----:B-1----:R-:W-:Y:S01]  /*cf40*/  ISETP.NE.U32.AND P0, PT, R24, RZ, PT ;  /* 0x000000ff1800720c */ /* 0x002fe20003f05070 */
[----:B------:R-:W-:Y:S01]  /*cf50*/  FMUL R7, R7, UR4 ;  /* 0x0000000407077c20 */ /* 0x000fe20008400000 */
[----:B------:R-:W-:Y:S02]  /*cf60*/  SHF.R.U32.HI R5, RZ, R22, R5 ;  /* 0x00000016ff057219 */ /* 0x000fe40000011605 */
[----:B------:R-:W-:-:S03]  /*cf70*/  ISETP.NE.AND.EX P0, PT, R25, RZ, PT, P0 ;  /* 0x000000ff1900720c */ /* 0x000fc60003f05300 */
[----:B------:R-:W1:Y:S01]  /*cf80*/  LDC R20, c[0x0][0x148] ;  /* 0x00005200ff147b82 */ /* 0x000e620000000800 */
[----:B---3--:R-:W-:Y:S02]  /*cf90*/  IMAD R19, R13, R6, R4 ;  /* 0x000000060d137224 */ /* 0x008fe400078e0204 */
[----:B------:R-:W-:-:S05]  /*cfa0*/  IMAD.MOV.U32 R6, RZ, RZ, 0x1 ;  /* 0x00000001ff067424 */ /* 0x000fca00078e00ff */
[----:B------:R-:W2:Y:S01]  /*cfb0*/  LDC R17, c[0x0][0x600] ;  /* 0x00018000ff117b82 */ /* 0x000ea20000000800 */
[-CC-:B----4-:R-:W-:Y:S02]  /*cfc0*/  SHF.R.U64 R13, R10, R14.reuse, R5.reuse ;  /* 0x0000000e0a0d7219 */ /* 0x190fe40000001205 */
[----:B------:R-:W-:Y:S02]  /*cfd0*/  SHF.R.U32.HI R4, RZ, R14, R5 ;  /* 0x0000000eff047219 */ /* 0x000fe40000011605 */
[----:B------:R3:W4:Y:S03]  /*cfe0*/  F2I.U32.TRUNC.NTZ R14, R7 ;  /* 0x00000007000e7305 */ /* 0x000726000020f000 */
[----:B------:R-:W1:Y:S01]  /*cff0*/  LDC R21, c[0x0][0x648] ;  /* 0x00019200ff157b82 */ /* 0x000e620000000800 */
[-C--:B0-----:R-:W-:Y:S02]  /*d000*/  SHF.R.U64 R15, R13, R9.reuse, R4 ;  /* 0x000000090d0f7219 */ /* 0x081fe40000001204 */
[----:B------:R-:W-:-:S02]  /*d010*/  SHF.L.U32 R8, R8, R9, RZ ;  /* 0x0000000908087219 */ /* 0x000fc400000006ff */
[-C--:B------:R-:W-:Y:S01]  /*d020*/  SHF.R.U32.HI R5, RZ, R9.reuse, R4 ;  /* 0x00000009ff057219 */ /* 0x080fe20000011604 */
[----:B------:R-:W-:Y:S01]  /*d030*/  IMAD.MOV.U32 R4, RZ, RZ, R15 ;  /* 0x000000ffff047224 */ /* 0x000fe200078e000f */
[----:B------:R-:W-:Y:S01]  /*d040*/  SHF.L.U32 R22, R6, R9, RZ ;  /* 0x0000000906167219 */ /* 0x000fe200000006ff */
[----:B------:R-:W0:Y:S01]  /*d050*/  LDC R26, c[0x0][0x638] ;  /* 0x00018e00ff1a7b82 */ /* 0x000e220000000800 */
[----:B------:R-:W-:-:S07]  /*d060*/  LOP3.LUT R28, RZ, R8, RZ, 0x33, !PT ;  /* 0x00000008ff1c7212 */ /* 0x000fce00078e33ff */
        /* <DEDUP_REMOVED lines=12> */
.L_x_274:
[----:B------:R-:W3:Y:S01]  /*d130*/  LDC R6, c[0x0][0x65c] ;  /* 0x00019700ff067b82 */ /* 0x000ee20000000800 */
[----:B-1----:R-:W-:Y:S01]  /*d140*/  SHF.R.U64 R5, R4, R21, R5 ;  /* 0x0000001504057219 */ /* 0x002fe20000001205 */
[----:B--2---:R-:W-:Y:S01]  /*d150*/  VIADD R7, R17, 0xffffffff ;  /* 0xffffffff11077836 */ /* 0x004fe20000000000 */
[----:B------:R-:W-:Y:S01]  /*d160*/  LOP3.LUT R4, R13, R28, RZ, 0xc0, !PT ;  /* 0x0000001c0d047212 */ /* 0x000fe200078ec0ff */
[----:B------:R-:W-:Y:S02]  /*d170*/  IMAD.MOV R14, RZ, RZ, -R14 ;  /* 0x000000ffff0e7224 */ /* 0x000fe400078e0a0e */
[----:B------:R-:W-:Y:S01]  /*d180*/  IMAD.MOV.U32 R8, RZ, RZ, R12 ;  /* 0x000000ffff087224 */ /* 0x000fe200078e000c */
[----:B------:R-:W-:Y:S01]  /*d190*/  LOP3.LUT R10, R10, R7, RZ, 0xc0, !PT ;  /* 0x000000070a0a7212 */ /* 0x000fe200078ec0ff */
[----:B------:R-:W-:Y:S01]  /*d1a0*/  IMAD R4, R22, R5, R4 ;  /* 0x0000000516047224 */ /* 0x000fe200078e0204 */
[----:B---3--:R-:W-:Y:S01]  /*d1b0*/  ISETP.NE.AND P0, PT, R6, 0x1, PT ;  /* 0x000000010600780c */ /* 0x008fe20003f05270 */
[----:B------:R-:W-:-:S12]  /*d1c0*/  IMAD.MOV R6, RZ, RZ, -R5 ;  /* 0x000000ffff067224 */ /* 0x000fd800078e0a05 */
[----:B------:R-:W-:Y:S02]  /*d1d0*/  @P0 IMAD R19, R20, R14, R3 ;  /* 0x0000000e14130224 */ /* 0x000fe400078e0203 */
[----:B0-----:R-:W-:Y:S02]  /*d1e0*/  IMAD R3, R6, R26, R15 ;  /* 0x0000001a06037224 */ /* 0x001fe400078e020f */
[----:B------:R-:W-:Y:S02]  /*d1f0*/  IMAD R7, R4, R27, R19 ;  /* 0x0000001b04077224 */ /* 0x000fe400078e0213 */
[----:B------:R-:W-:Y:S02]  /*d200*/  IMAD R4, R3, R17, R10 ;  /* 0x0000001103047224 */ /* 0x000fe400078e020a */
[----:B------:R-:W-:-:S03]  /*d210*/  IMAD.MOV.U32 R6, RZ, RZ, 0x1 ;  /* 0x00000001ff067424 */ /* 0x000fc600078e00ff */
[----:B------:R-:W-:Y:S02]  /*d220*/  SEL R9, R4, R7, !P0 ;  /* 0x0000000704097207 */ /* 0x000fe40004000000 */
[----:B------:R-:W-:-:S07]  /*d230*/  SEL R7, R7, R4, !P0 ;  /* 0x0000000407077207 */ /* 0x000fce0004000000 */
.L_x_272:
[----:B------:R-:W-:-:S08]  /*d240*/  NOP ;  /* 0x0000000000007918 */ /* 0x000fd00000000000 */
[----:B------:R-:W0:-:S00]  /*d250*/  USETMAXREG.DEALLOC.CTAPOOL 0x28 ;  /* 0x00000028000079c8 */ /* 0x000e0000080e0500 */
[----:B0-----:R-:W-:-:S13]  /*d260*/  ISETP.NE.AND P0, PT, R0, RZ, PT ;  /* 0x000000ff0000720c */ /* 0x001fda0003f05270 */
[----:B------:R-:W-:Y:S05]  /*d270*/  @P0 EXIT ;  /* 0x000000000000094d */ /* 0x000fea0003800000 */
[----:B------:R-:W-:Y:S01]  /*d280*/  LOP3.LUT P0, RZ, R6, 0xff, RZ, 0xc0, !PT ;  /* 0x000000ff06ff7812 */ /* 0x000fe2000780c0ff */
[----:B------:R-:W-:Y:S02]  /*d290*/  IMAD.MOV.U32 R0, RZ, RZ, 0x1 ;  /* 0x00000001ff007424 */ /* 0x000fe400078e00ff */
[----:B------:R-:W-:-:S10]  /*d2a0*/  IMAD.MOV.U32 R12, RZ, RZ, RZ ;  /* 0x000000ffff0c7224 */ /* 0x000fd400078e00ff */
[----:B------:R-:W-:Y:S05]  /*d2b0*/  @!P0 BRA `(.L_x_275) ;  /* 0x0000000c003c8947 */ /* 0x000fea0003800000 */
[----:B------:R-:W0:Y:S01]  /*d2c0*/  LDC R0, c[0x0][0x28c] ;  /* 0x0000a300ff007b82 */ /* 0x000e220000000800 */
[----:B------:R-:W-:Y:S01]  /*d2d0*/  ULDC UR5, c[0x0][0x600] ;  /* 0x0001800000057ab9 */ /* 0x000fe20000000800 */
[----:B------:R-:W-:Y:S01]  /*d2e0*/  ULDC UR4, c[0x0][0xc] ;  /* 0x0000030000047ab9 */ /* 0x000fe20000000800 */
[----:B------:R-:W-:Y:S01]  /*d2f0*/  UIADD3 UR16, UR5, -0x1, URZ ;  /* 0xffffffff05107890 */ /* 0x000fe2000fffe03f */
[C---:B------:R-:W-:Y:S01]  /*d300*/  LOP3.LUT P2, RZ, R23.reuse, 0x7f, RZ, 0xc0, !PT ;  /* 0x0000007f17ff7812 */ /* 0x040fe2000784c0ff */
[----:B------:R-:W-:Y:S01]  /*d310*/  ULDC UR6, c[0x0][0x658] ;  /* 0x0001960000067ab9 */ /* 0x000fe20000000800 */
[----:B------:R-:W-:Y:S01]  /*d320*/  ULDC UR5, c[0x0][0x10] ;  /* 0x0000040000057ab9 */ /* 0x000fe20000000800 */
[----:B------:R-:W-:Y:S01]  /*d330*/  UMOV UR7, 0xffffffff ;  /* 0xffffffff00077882 */ /* 0x000fe20000000000 */
[----:B------:R-:W-:Y:S01]  /*d340*/  UMOV UR8, 0x1 ;  /* 0x0000000100087882 */ /* 0x000fe20000000000 */
[----:B------:R-:W-:Y:S01]  /*d350*/  UIMAD.WIDE.U32 UR4, UR4, UR5, URZ ;  /* 0x00000005040472a5 */ /* 0x000fe2000f8e003f */
[----:B------:R-:W-:Y:S01]  /*d360*/  LOP3.LUT P0, RZ, R23, 0x1f, RZ, 0xc0, !PT ;  /* 0x0000001f17ff7812 */ /* 0x000fe2000780c0ff */
[----:B------:R-:W-:Y:S01]  /*d370*/  USHF.L.U32 UR7, UR7, UR6, URZ ;  /* 0x0000000607077299 */ /* 0x000fe2000800063f */
[----:B------:R-:W-:Y:S01]  /*d380*/  BSSY B0, `(.L_x_275) ;  /* 0x00000c2000007945 */ /* 0x000fe20003800000 */
[----:B------:R-:W-:Y:S01]  /*d390*/  USHF.L.U32 UR18, UR8, UR6, URZ ;  /* 0x0000000608127299 */ /* 0x000fe2000800063f */
[----:B------:R-:W-:Y:S01]  /*d3a0*/  IMAD.MOV.U32 R13, RZ, RZ, 0x1 ;  /* 0x00000001ff0d7424 */ /* 0x000fe200078e00ff */
[----:B------:R-:W-:Y:S01]  /*d3b0*/  LOP3.LUT R11, R2, 0x2, RZ, 0xfc, !PT ;  /* 0x00000002020b7812 */ /* 0x000fe200078efcff */
[----:B------:R-:W-:Y:S01]  /*d3c0*/  ULDC UR6, c[0x0][0x14] ;  /* 0x0000050000067ab9 */ /* 0x000fe20000000800 */
[----:B------:R-:W-:Y:S01]  /*d3d0*/  PLOP3.LUT P0, PT, P0, P2, PT, 0x8a, 0x0 ;  /* 0x000000000000781c */ /* 0x000fe20000705172 */
[----:B------:R-:W-:Y:S01]  /*d3e0*/  UIMAD.WIDE.U32 UR20, UR4, UR6, URZ ;  /* 0x00000006041472a5 */ /* 0x000fe2000f8e003f */
[----:B------:R-:W-:Y:S01]  /*d3f0*/  IMAD.MOV.U32 R12, RZ, RZ, RZ ;  /* 0x000000ffff0c7224 */ /* 0x000fe200078e00ff */
[----:B------:R-:W-:-:S02]  /*d400*/  UIMAD UR13, UR5, UR6, URZ ;  /* 0x00000006050d72a4 */ /* 0x000fc4000f8e023f */
[----:B------:R-:W-:Y:S01]  /*d410*/  ULOP3.LUT UR17, URZ, UR7, URZ, 0x33, !UPT ;  /* 0x000000073f117292 */ /* 0x000fe2000f8e333f */
[----:B0-----:R-:W-:Y:S01]  /*d420*/  VIADD R0, R0, 0xf ;  /* 0x0000000f00007836 */ /* 0x001fe20000000000 */
[----:B------:R-:W-:Y:S01]  /*d430*/  UIADD3 UR13, UR21, UR13, URZ ;  /* 0x0000000d150d7290 */ /* 0x000fe2000fffe03f */
[----:B------:R-:W-:-:S03]  /*d440*/  ULDC.64 UR22, c[0x0][0x198] ;  /* 0x0000660000167ab9 */ /* 0x000fc60000000a00 */
[----:B------:R-:W-:-:S04]  /*d450*/  SHF.R.S32.HI R3, RZ, 0x1f, R0 ;  /* 0x0000001fff037819 */ /* 0x000fc80000011400 */
[----:B------:R-:W-:Y:S01]  /*d460*/  LEA.HI R3, R3, R0, RZ, 0x4 ;  /* 0x0000000003037211 */ /* 0x000fe200078f20ff */
[----:B------:R-:W-:-:S03]  /*d470*/  IMAD.MOV.U32 R0, RZ, RZ, 0x1 ;  /* 0x00000001ff007424 */ /* 0x000fc600078e00ff */
[----:B------:R-:W-:-:S05]  /*d480*/  SHF.R.S32.HI R3, RZ, 0x4, R3 ;  /* 0x00000004ff037819 */ /* 0x000fca0000011403 */
[----:B------:R-:W-:-:S07]  /*d490*/  VIADD R10, R3, 0x1 ;  /* 0x00000001030a7836 */ /* 0x000fce0000000000 */
.L_x_287:
[----:B------:R-:W-:-:S03]  /*d4a0*/  UMOV UR4, 0xffffffff ;  /* 0xffffffff00047882 */ /* 0x000fc60000000000 */
[----:B------:R-:W-:Y:S05]  /*d4b0*/  BRA.DIV UR4, `(.L_x_276) ;  /* 0x0000001604347947 */ /* 0x000fea000b800000 */
[----:B------:R-:W-:-:S13]  /*d4c0*/  ELECT P6, URZ, PT ;  /* 0x00000000003f782f */ /* 0x000fda00038c0000 */
.L_x_309:
[----:B------:R-:W0:Y:S01]  /*d4d0*/  LDC R4, c[0x0][0x28c] ;  /* 0x0000a300ff047b82 */ /* 0x000e220000000800 */
[----:B------:R-:W-:Y:S01]  /*d4e0*/  BSSY B1, `(.L_x_277) ;  /* 0x0000037000017945 */ /* 0x000fe20003800000 */
[----:B0-----:R-:W-:-:S13]  /*d4f0*/  ISETP.LT.OR P6, PT, R4, 0x1, !P6 ;  /* 0x000000010400780c */ /* 0x001fda00077c1670 */
[----:B------:R-:W-:Y:S05]  /*d500*/  @P6 BRA `(.L_x_278) ;  /* 0x0000000000d06947 */ /* 0x000fea0003800000 */
[----:B------:R-:W-:Y:S02]  /*d510*/  IMAD R15, R9, 0x60, RZ ;  /* 0x00000060090f7824 */ /* 0x000fe400078e02ff */
[----:B------:R-:W-:Y:S02]  /*d520*/  IMAD R17, R7, 0x180, RZ ;  /* 0x0000018007117824 */ /* 0x000fe400078e02ff */
[----:B------:R-:W-:Y:S02]  /*d530*/  IMAD.MOV.U32 R20, RZ, RZ, RZ ;  /* 0x000000ffff147224 */ /* 0x000fe400078e00ff */
[----:B------:R-:W-:Y:S02]  /*d540*/  IMAD.MOV.U32 R4, RZ, RZ, R10 ;  /* 0x000000ffff047224 */ /* 0x000fe400078e000a */
[----:B------:R-:W-:Y:S02]  /*d550*/  IMAD.MOV.U32 R5, RZ, RZ, R0 ;  /* 0x000000ffff057224 */ /* 0x000fe400078e0000 */
[----:B------:R-:W-:-:S07]  /*d560*/  IMAD.MOV.U32 R6, RZ, RZ, R12 ;  /* 0x000000ffff067224 */ /* 0x000fce00078e000c */
.L_x_282:
[----:B------:R-:W0:Y:S01]  /*d570*/  S2R R14, SR_CgaCtaId ;  /* 0x00000000000e7919 */ /* 0x000e220000008800 */
[----:B------:R-:W-:Y:S01]  /*d580*/  MOV R7, 0x400 ;  /* 0x0000040000077802 */ /* 0x000fe20000000f00 */
[----:B------:R-:W1:Y:S03]  /*d590*/  @!P2 LDC R9, c[0x0][0x500] ;  /* 0x00014000ff09ab82 */ /* 0x000e660000000800 */
[----:B0-----:R-:W-:Y:S02]  /*d5a0*/  LEA R19, R14, R7, 0x18 ;  /* 0x000000070e137211 */ /* 0x001fe400078ec0ff */
[----:B------:R-:W-:-:S03]  /*d5b0*/  SHF.L.U32 R7, R5, 0x1f, RZ ;  /* 0x0000001f05077819 */ /* 0x000fc600000006ff */
[----:B------:R-:W-:-:S04]  /*d5c0*/  IMAD R14, R6, 0x8, R19 ;  /* 0x00000008060e7824 */ /* 0x000fc800078e0213 */
[----:B------:R-:W0:Y:S02]  /*d5d0*/  SYNCS.PHASECHK.TRANS64.TRYWAIT P1, [R14+URZ+0x78], R7 ;  /* 0x000078070e0075a7 */ /* 0x000e24000802017f */
[----:B01----:R-:W-:Y:S05]  /*d5e0*/  @!P1 BRA `(.L_x_279) ;  /* 0x0000001400089947 */ /* 0x003fea0003800000 */
.L_x_310:
[----:B0-----:R-:W-:Y:S01]  /*d5f0*/  PRMT R7, R11, 0x9910, RZ ;  /* 0x000099100b077816 */ /* 0x001fe200000000ff */
[----:B------:R0:W-:Y:S03]  /*d600*/  @!P2 SYNCS.ARRIVE.TRANS64 RZ, [R14+URZ], R9 ;  /* 0x000000090effa9a7 */ /* 0x0001e6000800003f */
[----:B------:R-:W-:-:S13]  /*d610*/  ISETP.NE.AND P1, PT, R7, 0x2, PT ;  /* 0x000000020700780c */ /* 0x000fda0003f25270 */
[----:B0-----:R-:W-:Y:S05]  /*d620*/  @P1 BRA `(.L_x_280) ;  /* 0x0000000000041947 */ /* 0x001fea0003800000 */
[----:B------:R-:W-:Y:S01]  /*d630*/  BPT.TRAP 0x1 ;  /* 0x000000040000795c */ /* 0x000fe20000300000 */
.L_x_280:
[----:B------:R-:W-:Y:S05]  /*d640*/  @P0 BRA `(.L_x_281) ;  /* 0x0000000000040947 */ /* 0x000fea0003800000 */
[----:B------:R-:W-:Y:S01]  /*d650*/  BPT.TRAP 0x1 ;  /* 0x000000040000795c */ /* 0x000fe20000300000 */
.L_x_281:
[--C-:B------:R-:W-:Y:S01]  /*d660*/  IMAD R7, R6, 0x3000, R19.reuse ;  /* 0x0000300006077824 */ /* 0x100fe200078e0213 */
[----:B------:R-:W-:Y:S01]  /*d670*/  R2UR UR9, R14 ;  /* 0x000000000e0972ca */ /* 0x000fe200000e0000 */
[----:B------:R-:W-:Y:S01]  /*d680*/  IMAD R19, R6, 0xc00, R19 ;  /* 0x00000c0006137824 */ /* 0x000fe200078e0213 */
[----:B------:R-:W-:Y:S01]  /*d690*/  UIADD3 UR4, UP0, UR22, 0xf0, URZ ;  /* 0x000000f016047890 */ /* 0x000fe2000ff1e03f */
[----:B------:R-:W-:Y:S01]  /*d6a0*/  VIADD R4, R4, 0xffffffff ;  /* 0xffffffff04047836 */ /* 0x000fe20000000000 */
[----:B------:R-:W-:Y:S01]  /*d6b0*/  R2UR UR5, R7 ;  /* 0x00000000070572ca */ /* 0x000fe200000e0000 */
[----:B------:R-:W-:Y:S01]  /*d6c0*/  UIADD3 UR24, UP1, UR22, 0x1f0, URZ ;  /* 0x000001f016187890 */ /* 0x000fe2000ff3e03f */
[----:B------:R-:W-:Y:S01]  /*d6d0*/  R2UR UR8, R19 ;  /* 0x00000000130872ca */ /* 0x000fe200000e0000 */
[----:B------:R-:W-:Y:S01]  /*d6e0*/  VIADD R6, R6, 0x1 ;  /* 0x0000000106067836 */ /* 0x000fe20000000000 */
[----:B------:R-:W-:Y:S01]  /*d6f0*/  R2UR UR11, R17 ;  /* 0x00000000110b72ca */ /* 0x000fe200000e0000 */
[----:B------:R-:W-:Y:S01]  /*d700*/  UIADD3.X UR25, URZ, UR23, URZ, UP1, !UPT ;  /* 0x000000173f197290 */ /* 0x000fe20008ffe43f */
[----:B------:R-:W-:Y:S01]  /*d710*/  R2UR UR10, R20 ;  /* 0x00000000140a72ca */ /* 0x000fe200000e0000 */
[----:B------:R-:W-:Y:S01]  /*d720*/  UMOV UR6, 0x0 ;  /* 0x0000000000067882 */ /* 0x000fe20000000000 */
[----:B------:R-:W-:Y:S01]  /*d730*/  R2UR UR12, R8 ;  /* 0x00000000080c72ca */ /* 0x000fe200000e0000 */
[----:B------:R-:W-:Y:S01]  /*d740*/  UMOV UR7, 0x10000000 ;  /* 0x1000000000077882 */ /* 0x000fe20000000000 */
[----:B------:R-:W-:Y:S01]  /*d750*/  R2UR UR19, R15 ;  /* 0x000000000f1372ca */ /* 0x000fe200000e0000 */
[----:B------:R-:W-:Y:S01]  /*d760*/  VIADD R20, R20, 0x10 ;  /* 0x0000001014147836 */ /* 0x000fe20000000000 */
[----:B------:R-:W-:Y:S01]  /*d770*/  ISETP.GT.AND P3, PT, R4, 0x1, PT ;  /* 0x000000010400780c */ /* 0x000fe20003f64270 */
[----:B------:R-:W-:Y:S01]  /*d780*/  UIADD3 UR14, UR5, 0x200, URZ ;  /* 0x00000200050e7890 */ /* 0x000fe2000fffe03f */
[----:B------:R-:W-:Y:S01]  /*d790*/  ISETP.NE.AND P1, PT, R6, 0xf, PT ;  /* 0x0000000f0600780c */ /* 0x000fe20003f25270 */
[----:B------:R-:W-:-:S02]  /*d7a0*/  UIADD3.X UR5, URZ, UR23, URZ, UP0, !UPT ;  /* 0x000000173f057290 */ /* 0x000fc400087fe43f */
[----:B------:R-:W-:Y:S01]  /*d7b0*/  UIADD3 UR15, UR8, 0x2d200, URZ ;  /* 0x0002d200080f7890 */ /* 0x000fe2000fffe03f */
[----:B------:R-:W-:Y:S02]  /*d7c0*/  SEL R14, RZ, 0x1, P1 ;  /* 0x00000001ff0e7807 */ /* 0x000fe40000800000 */
[----:B------:R-:W-:Y:S01]  /*d7d0*/  UMOV UR8, UR14 ;  /* 0x0000000e00087c82 */ /* 0x000fe20008000000 */
[----:B------:R-:W-:Y:S02]  /*d7e0*/  SEL R6, R6, RZ, P1 ;  /* 0x000000ff06067207 */ /* 0x000fe40000800000 */
[----:B------:R-:W-:Y:S01]  /*d7f0*/  LOP3.LUT R5, R5, R14, RZ, 0x3c, !PT ;  /* 0x0000000e05057212 */ /* 0x000fe200078e3cff */
[----:B------:R0:W-:Y:S02]  /*d800*/  UTMALDG.3D [UR8], [UR4], desc[UR6] ;  /* 0x00000608040075b4 */ /* 0x0001e40008011000 */
[----:B0-----:R-:W-:Y:S01]  /*d810*/  UMOV UR8, UR15 ;  /* 0x0000000f00087c82 */ /* 0x001fe20008000000 */
[----:B------:R-:W-:-:S02]  /*d820*/  UMOV UR11, UR19 ;  /* 0x00000013000b7c82 */ /* 0x000fc40008000000 */
[----:B------:R0:W-:Y:S02]  /*d830*/  UTMALDG.3D [UR8], [UR24], desc[UR6] ;  /* 0x00000608180075b4 */ /* 0x0001e40008011000 */
[----:B0-----:R-:W-:Y:S05]  /*d840*/  @P3 BRA `(.L_x_282) ;  /* 0xfffffffc00483947 */ /* 0x001fea000383ffff */
.L_x_278:
[----:B------:R-:W-:Y:S05]  /*d850*/  BSYNC B1 ;  /* 0x0000000000017941 */ /* 0x000fea0003800000 */
.L_x_277:
[----:B------:R-:W-:Y:S01]  /*d860*/  LOP3.LUT P3, RZ, R13, 0xff, RZ, 0xc0, !PT ;  /* 0x000000ff0dff7812 */ /* 0x000fe2000786c0ff */
[C---:B------:R-:W-:Y:S01]  /*d870*/  IMAD.IADD R12, R3.reuse, 0x1, R12 ;  /* 0x00000001030c7824 */ /* 0x040fe200078e020c */
[----:B------:R-:W-:Y:S01]  /*d880*/  IADD3 R18, P4, R18, UR20, RZ ;  /* 0x0000001412127c10 */ /* 0x000fe2000ff9e0ff */
[----:B------:R-:W-:Y:S01]  /*d890*/  ULDC.64 UR4, c[0x0][0x650] ;  /* 0x0001940000047ab9 */ /* 0x000fe20000000a00 */
[----:B------:R-:W-:Y:S01]  /*d8a0*/  BSSY B1, `(.L_x_283) ;  /* 0x000006d000017945 */ /* 0x000fe20003800000 */
[----:B------:R-:W-:Y:S01]  /*d8b0*/  IMAD.MOV.U32 R9, RZ, RZ, -0x1 ;  /* 0xffffffffff097424 */ /* 0x000fe200078e00ff */
[----:B------:R-:W-:Y:S01]  /*d8c0*/  ISETP.GT.U32.AND P1, PT, R12, 0xe, PT ;  /* 0x0000000e0c00780c */ /* 0x000fe20003f24070 */
[----:B------:R-:W-:Y:S01]  /*d8d0*/  IMAD.MOV.U32 R8, RZ, RZ, -0x1 ;  /* 0xffffffffff087424 */ /* 0x000fe200078e00ff */
[----:B------:R-:W-:Y:S02]  /*d8e0*/  IADD3.X R16, R16, UR13, RZ, P4, !PT ;  /* 0x0000000d10107c10 */ /* 0x000fe4000a7fe4ff */
[----:B------:R-:W-:-:S02]  /*d8f0*/  ISETP.LT.U32.AND P1, PT, R3, 0xf, P1 ;  /* 0x0000000f0300780c */ /* 0x000fc40000f21070 */
[----:B------:R-:W-:Y:S01]  /*d900*/  PRMT R13, RZ, 0x7610, R13 ;  /* 0x00007610ff0d7816 */ /* 0x000fe2000000000d */
[----:B------:R-:W0:Y:S01]  /*d910*/  @P3 S2R R5, SR_CgaCtaId ;  /* 0x0000000000053919 */ /* 0x000e220000008800 */
[----:B------:R-:W-:-:S04]  /*d920*/  @P3 MOV R4, 0x400 ;  /* 0x0000040000043802 */ /* 0x000fc80000000f00 */
[----:B0-----:R-:W-:Y:S01]  /*d930*/  @P3 LEA R6, R5, R4, 0x18 ;  /* 0x0000000405063211 */ /* 0x001fe200078ec0ff */
[----:B------:R-:W-:-:S03]  /*d940*/  IMAD.WIDE.U32 R4, R12, -0x77777777, RZ ;  /* 0x888888890c047825 */ /* 0x000fc600078e00ff */
[----:B------:R0:W-:Y:S01]  /*d950*/  @P3 SYNCS.ARRIVE.TRANS64.A1T0 RZ, [R6+URZ+0x108], RZ ;  /* 0x000108ff06ff39a7 */ /* 0x0001e2000810003f */
[----:B------:R-:W-:Y:S02]  /*d960*/  ISETP.GE.U32.AND P3, PT, R3, 0xf, PT ;  /* 0x0000000f0300780c */ /* 0x000fe40003f66070 */
[----:B------:R-:W-:Y:S02]  /*d970*/  SHF.R.U32.HI R7, RZ, 0x3, R5 ;  /* 0x00000003ff077819 */ /* 0x000fe40000011605 */
[----:B------:R-:W-:Y:S02]  /*d980*/  SEL R5, RZ, 0x1, !P1 ;  /* 0x00000001ff057807 */ /* 0x000fe40004800000 */
[----:B------:R-:W-:Y:S01]  /*d990*/  ISETP.GE.U32.AND P1, PT, R18, UR4, PT ;  /* 0x0000000412007c0c */ /* 0x000fe2000bf26070 */
[----:B------:R-:W-:Y:S01]  /*d9a0*/  IMAD R12, R7, -0xf, R12 ;  /* 0xfffffff1070c7824 */ /* 0x000fe200078e020c */
[----:B------:R-:W-:Y:S02]  /*d9b0*/  LOP3.LUT R0, R0, R5, RZ, 0x3c, !PT ;  /* 0x0000000500007212 */ /* 0x000fe400078e3cff */
[----:B------:R-:W-:-:S02]  /*d9c0*/  ISETP.GE.U32.AND.EX P1, PT, R16, UR5, PT, P1 ;  /* 0x0000000510007c0c */ /* 0x000fc4000bf26110 */
[----:B------:R-:W-:Y:S02]  /*d9d0*/  PRMT R4, RZ, 0x7610, R4 ;  /* 0x00007610ff047816 */ /* 0x000fe40000000004 */
[----:B------:R-:W-:Y:S01]  /*d9e0*/  @P3 LOP3.LUT R0, R0, 0x1, R7, 0x78, !PT ;  /* 0x0000000100003812 */ /* 0x000fe200078e7807 */
[----:B------:R-:W-:-:S08]  /*d9f0*/  IMAD.MOV.U32 R7, RZ, RZ, -0x1 ;  /* 0xffffffffff077424 */ /* 0x000fd000078e00ff */
[----:B0-----:R-:W-:Y:S05]  /*da00*/  @P1 BRA `(.L_x_284) ;  /* 0x0000000400581947 */ /* 0x001fea0003800000 */
[----:B------:R-:W-:Y:S01]  /*da10*/  ULDC.64 UR4, c[0x0][0x628] ;  /* 0x00018a0000047ab9 */ /* 0x000fe20000000a00 */
[----:B------:R-:W0:Y:S01]  /*da20*/  S2R R15, SR_CTAID.X ;  /* 0x00000000000f7919 */ /* 0x000e220000002500 */
[----:B------:R-:W-:Y:S01]  /*da30*/  ISETP.NE.U32.AND P1, PT, RZ, UR4, PT ;  /* 0x00000004ff007c0c */ /* 0x000fe2000bf25070 */
[----:B------:R-:W-:Y:S01]  /*da40*/  ULDC UR7, c[0x0][0x630] ;  /* 0x00018c0000077ab9 */ /* 0x000fe20000000800 */
[----:B------:R-:W-:Y:S01]  /*da50*/  IMAD.MOV.U32 R4, RZ, RZ, R18 ;  /* 0x000000ffff047224 */ /* 0x000fe200078e0012 */
[----:B------:R-:W1:Y:S01]  /*da60*/  S2R R14, SR_CTAID.Y ;  /* 0x00000000000e7919 */ /* 0x000e620000002600 */
[----:B------:R-:W-:Y:S01]  /*da70*/  ISETP.NE.AND.EX P1, PT, RZ, UR5, PT, P1 ;  /* 0x00000005ff007c0c */ /* 0x000fe2000bf25310 */
[----:B------:R-:W-:-:S12]  /*da80*/  IMAD.MOV.U32 R5, RZ, RZ, R16 ;  /* 0x000000ffff057224 */ /* 0x000fd800078e0010 */
[----:B------:R-:W-:Y:S05]  /*da90*/  @!P1 BRA `(.L_x_285) ;  /* 0x0000000000289947 */ /* 0x000fea0003800000 */
[----:B------:R-:W-:Y:S02]  /*daa0*/  ULDC UR6, c[0x0][0x634] ;  /* 0x00018d0000067ab9 */ /* 0x000fe40000000800 */
[----:B------:R-:W-:-:S05]  /*dab0*/  IADD3 R9, P1, R18, UR6, RZ ;  /* 0x0000000612097c10 */ /* 0x000fca000ff3e0ff */
[----:B------:R-:W-:-:S04]  /*dac0*/  IMAD.X R17, RZ, RZ, R16, P1 ;  /* 0x000000ffff117224 */ /* 0x000fc800008e0610 */
[----:B------:R-:W-:-:S04]  /*dad0*/  IMAD.WIDE.U32 R6, R17, UR4, RZ ;  /* 0x0000000411067c25 */ /* 0x000fc8000f8e00ff */
[----:B------:R-:W-:-:S04]  /*dae0*/  IMAD.WIDE.U32 R6, P1, R9, UR5, R6 ;  /* 0x0000000509067c25 */ /* 0x000fc8000f820006 */
[----:B------:R-:W-:-:S04]  /*daf0*/  IMAD.WIDE.U32 R8, R9, UR4, RZ ;  /* 0x0000000409087c25 */ /* 0x000fc8000f8e00ff */
[----:B------:R-:W-:Y:S01]  /*db00*/  IMAD.X R5, RZ, RZ, RZ, P1 ;  /* 0x000000ffff057224 */ /* 0x000fe200008e06ff */
[----:B------:R-:W-:Y:S01]  /*db10*/  IADD3 RZ, P1, R9, R6, RZ ;  /* 0x0000000609ff7210 */ /* 0x000fe20007f3e0ff */
[----:B------:R-:W-:-:S04]  /*db20*/  IMAD.MOV.U32 R4, RZ, RZ, R7 ;  /* 0x000000ffff047224 */ /* 0x000fc800078e0007 */
[----:B------:R-:W-:-:S08]  /*db30*/  IMAD.WIDE.U32.X R4, R17, UR5, R4, P1 ;  /* 0x0000000511047c25 */ /* 0x000fd000088e0404 */
.L_x_285:
[--C-:B------:R-:W-:Y:S01]  /*db40*/  SHF.R.U64 R8, R4, UR7, R5.reuse ;  /* 0x0000000704087c19 */ /* 0x100fe20008001205 */
[----:B------:R-:W-:Y:S01]  /*db50*/  ULDC.64 UR4, c[0x0][0x620] ;  /* 0x0001880000047ab9 */ /* 0x000fe20000000a00 */
[----:B------:R-:W-:Y:S01]  /*db60*/  SHF.R.U32.HI R4, RZ, UR7, R5 ;  /* 0x00000007ff047c19 */ /* 0x000fe20008011605 */
[----:B------:R-:W-:Y:S01]  /*db70*/  IMAD.MOV.U32 R5, RZ, RZ, R16 ;  /* 0x000000ffff057224 */ /* 0x000fe200078e0010 */
[----:B------:R-:W-:Y:S01]  /*db80*/  IADD3 R7, P1, RZ, -R8, RZ ;  /* 0x80000008ff077210 */ /* 0x000fe20007f3e0ff */
[----:B------:R-:W2:Y:S01]  /*db90*/  LDC R22, c[0x0][0x144] ;  /* 0x00005100ff167b82 */ /* 0x000ea20000000800 */
[----:B0-----:R-:W-:Y:S01]  /*dba0*/  I2FP.F32.U32 R9, R15 ;  /* 0x0000000f00097245 */ /* 0x001fe20000201000 */
[----:B------:R-:W-:Y:S01]  /*dbb0*/  ULDC.64 UR8, c[0x0][0x640] ;  /* 0x0001900000087ab9 */ /* 0x000fe20000000a00 */
[----:B------:R-:W-:Y:S01]  /*dbc0*/  ULDC UR6, c[0x0][0x608] ;  /* 0x0001820000067ab9 */ /* 0x000fe20000000800 */
[----:B------:R-:W-:Y:S01]  /*dbd0*/  IMAD.X R4, RZ, RZ, ~R4, P1 ;  /* 0x000000ffff047224 */ /* 0x000fe200008e0e04 */
[----:B------:R-:W-:-:S03]  /*dbe0*/  ISETP.NE.U32.AND P1, PT, RZ, UR8, PT ;  /* 0x00000008ff007c0c */ /* 0x000fc6000bf25070 */
[----:B------:R-:W-:Y:S01]  /*dbf0*/  IMAD R6, R4, UR4, RZ ;  /* 0x0000000404067c24 */ /* 0x000fe2000f8e02ff */
[----:B------:R-:W0:Y:S01]  /*dc00*/  LDC R19, c[0x0][0x148] ;  /* 0x00005200ff137b82 */ /* 0x000e220000000800 */
[----:B------:R-:W-:Y:S01]  /*dc10*/  IMAD.MOV.U32 R4, RZ, RZ, R18 ;  /* 0x000000ffff047224 */ /* 0x000fe200078e0012 */
[----:B------:R-:W-:-:S03]  /*dc20*/  ISETP.NE.AND.EX P1, PT, RZ, UR9, PT, P1 ;  /* 0x00000009ff007c0c */ /* 0x000fc6000bf25310 */
[----:B------:R-:W-:Y:S01]  /*dc30*/  IMAD.WIDE.U32 R4, R7, UR4, R4 ;  /* 0x0000000407047c25 */ /* 0x000fe2000f8e0004 */
[----:B------:R-:W-:-:S03]  /*dc40*/  ULDC UR4, c[0x0][0x150] ;  /* 0x0000540000047ab9 */ /* 0x000fc60000000800 */
[----:B------:R-:W-:Y:S02]  /*dc50*/  IMAD R7, R7, UR5, R6 ;  /* 0x0000000507077c24 */ /* 0x000fe4000f8e0206 */
[----:B------:R-:W-:Y:S01]  /*dc60*/  FMUL R6, R9, UR4 ;  /* 0x0000000409067c20 */ /* 0x000fe20008400000 */
[----:B------:R-:W-:Y:S01]  /*dc70*/  ULDC UR4, c[0x0][0x618] ;  /* 0x0001860000047ab9 */ /* 0x000fe20000000800 */
[----:B------:R-:W-:Y:S01]  /*dc80*/  ULDC UR5, c[0x0][0x154] ;  /* 0x0000550000057ab9 */ /* 0x000fe20000000800 */
[----:B------:R-:W-:-:S03]  /*dc90*/  IMAD.IADD R5, R5, 0x1, R7 ;  /* 0x0000000105057824 */ /* 0x000fc600078e0207 */
[----:B------:R-:W3:Y:S02]  /*dca0*/  F2I.U32.TRUNC.NTZ R6, R6 ;  /* 0x0000000600067305 */ /* 0x000ee4000020f000 */
[----:B------:R-:W-:Y:S02]  /*dcb0*/  SHF.R.U64 R9, R4, UR4, R5 ;  /* 0x0000000404097c19 */ /* 0x000fe40008001205 */
[----:B-1----:R-:W-:-:S05]  /*dcc0*/  I2FP.F32.U32 R4, R14 ;  /* 0x0000000e00047245 */ /* 0x002fca0000201000 */
[----:B------:R-:W-:Y:S01]  /*dcd0*/  FMUL R21, R4, UR5 ;  /* 0x0000000504157c20 */ /* 0x000fe20008400000 */
[----:B------:R-:W-:Y:S01]  /*dce0*/  SHF.R.U32.HI R4, RZ, UR4, R5 ;  /* 0x00000004ff047c19 */ /* 0x000fe20008011605 */
[----:B------:R-:W-:-:S03]  /*dcf0*/  ULDC UR4, c[0x0][0x658] ;  /* 0x0001960000047ab9 */ /* 0x000fc60000000800 */
[--C-:B------:R-:W-:Y:S01]  /*dd00*/  SHF.R.U64 R20, R9, UR6, R4.reuse ;  /* 0x0000000609147c19 */ /* 0x100fe20008001204 */
[----:B------:R-:W1:Y:S01]  /*dd10*/  F2I.U32.TRUNC.NTZ R21, R21 ;  /* 0x0000001500157305 */ /* 0x000e62000020f000 */
[----:B------:R-:W-:Y:S01]  /*dd20*/  SHF.R.U32.HI R5, RZ, UR6, R4 ;  /* 0x00000006ff057c19 */ /* 0x000fe20008011604 */
[----:B---3--:R-:W-:-:S03]  /*dd30*/  IMAD.MOV R6, RZ, RZ, -R6 ;  /* 0x000000ffff067224 */ /* 0x008fc600078e0a06 */
[----:B------:R-:W-:Y:S01]  /*dd40*/  SHF.R.U64 R17, R20, UR4, R5 ;  /* 0x0000000414117c19 */ /* 0x000fe20008001205 */
[----:B--2---:R-:W-:Y:S01]  /*dd50*/  IMAD R15, R22, R6, R15 ;  /* 0x00000006160f7224 */ /* 0x004fe200078e020f */
[----:B------:R-:W-:-:S03]  /*dd60*/  SHF.R.U32.HI R23, RZ, UR4, R5 ;  /* 0x00000004ff177c19 */ /* 0x000fc60008011605 */
[----:B------:R-:W-:Y:S02]  /*dd70*/  IMAD.MOV.U32 R4, RZ, RZ, R17 ;  /* 0x000000ffff047224 */ /* 0x000fe400078e0011 */
[----:B------:R-:W-:Y:S01]  /*dd80*/  IMAD.MOV.U32 R5, RZ, RZ, R23 ;  /* 0x000000ffff057224 */ /* 0x000fe200078e0017 */
[----:B------:R-:W-:Y:S06]  /*dd90*/  @!P1 BRA `(.L_x_286) ;  /* 0x0000000000289947 */ /* 0x000fec0003800000 */
[----:B------:R-:W-:Y:S02]  /*dda0*/  ULDC UR4, c[0x0][0x64c] ;  /* 0x0001930000047ab9 */ /* 0x000fe40000000800 */
[----:B------:R-:W-:-:S05]  /*ddb0*/  IADD3 R5, P1, R17, UR4, RZ ;  /* 0x0000000411057c10 */ /* 0x000fca000ff3e0ff */
[----:B------:R-:W-:-:S04]  /*ddc0*/  IMAD.X R23, RZ, RZ, R23, P1 ;  /* 0x000000ffff177224 */ /* 0x000fc800008e0617 */
[----:B------:R-:W-:-:S04]  /*ddd0*/  IMAD.WIDE.U32 R6, R23, UR8, RZ ;  /* 0x0000000817067c25 */ /* 0x000fc8000f8e00ff */
[----:B------:R-:W-:-:S04]  /*dde0*/  IMAD.WIDE.U32 R6, P1, R5, UR9, R6 ;  /* 0x0000000905067c25 */ /* 0x000fc8000f820006 */
[----:B------:R-:W-:-:S04]  /*ddf0*/  IMAD.WIDE.U32 R4, R5, UR8, RZ ;  /* 0x0000000805047c25 */ /* 0x000fc8000f8e00ff */
[----:B------:R-:W-:Y:S01]  /*de00*/  IMAD.MOV.U32 R4, RZ, RZ, R7 ;  /* 0x000000ffff047224 */ /* 0x000fe200078e0007 */
[----:B------:R-:W-:Y:S01]  /*de10*/  IADD3 RZ, P3, R5, R6, RZ ;  /* 0x0000000605ff7210 */ /* 0x000fe20007f7e0ff */
[----:B------:R-:W-:-:S04]  /*de20*/  IMAD.X R5, RZ, RZ, RZ, P1 ;  /* 0x000000ffff057224 */ /* 0x000fc800008e06ff */
[----:B------:R-:W-:-:S08]  /*de30*/  IMAD.WIDE.U32.X R4, R23, UR9, R4, P3 ;  /* 0x0000000917047c25 */ /* 0x000fd000098e0404 */
.L_x_286:
[----:B------:R-:W2:Y:S01]  /*de40*/  LDC R6, c[0x0][0x65c] ;  /* 0x00019700ff067b82 */ /* 0x000ea20000000800 */
[----:B------:R-:W-:Y:S01]  /*de50*/  ULDC UR4, c[0x0][0x648] ;  /* 0x0001920000047ab9 */ /* 0x000fe20000000800 */
[----:B------:R-:W-:Y:S01]  /*de60*/  LOP3.LUT R20, R20, UR17, RZ, 0xc0, !PT ;  /* 0x0000001114147c12 */ /* 0x000fe2000f8ec0ff */
[----:B-1----:R-:W-:Y:S01]  /*de70*/  IMAD.MOV R21, RZ, RZ, -R21 ;  /* 0x000000ffff157224 */ /* 0x002fe200078e0a15 */
[----:B------:R-:W-:Y:S01]  /*de80*/  SHF.R.U64 R5, R4, UR4, R5 ;  /* 0x0000000404057c19 */ /* 0x000fe20008001205 */
[----:B------:R-:W-:Y:S01]  /*de90*/  ULDC UR4, c[0x0][0x638] ;  /* 0x00018e0000047ab9 */ /* 0x000fe20000000800 */
[----:B------:R-:W-:-:S03]  /*dea0*/  ULDC UR5, c[0x0][0x610] ;  /* 0x0001840000057ab9 */ /* 0x000fc60000000800 */
[----:B------:R-:W-:Y:S02]  /*deb0*/  IMAD.MOV R4, RZ, RZ, -R5 ;  /* 0x000000ffff047224 */ /* 0x000fe400078e0a05 */
[----:B------:R-:W-:Y:S02]  /*dec0*/  IMAD R20, R5, UR18, R20 ;  /* 0x0000001205147c24 */ /* 0x000fe4000f8e0214 */
[----:B------:R-:W-:Y:S01]  /*ded0*/  IMAD R17, R4, UR4, R17 ;  /* 0x0000000404117c24 */ /* 0x000fe2000f8e0211 */
[----:B------:R-:W-:Y:S01]  /*dee0*/  ULDC UR4, c[0x0][0x600] ;  /* 0x0001800000047ab9 */ /* 0x000fe20000000800 */
[----:B------:R-:W-:Y:S01]  /*def0*/  IMAD.MOV.U32 R4, RZ, RZ, 0x1 ;  /* 0x00000001ff047424 */ /* 0x000fe200078e00ff */
[----:B--2---:R-:W-:Y:S02]  /*df00*/  ISETP.NE.AND P1, PT, R6, 0x1, PT ;  /* 0x000000010600780c */ /* 0x004fe40003f25270 */
[----:B------:R-:W-:-:S05]  /*df10*/  LOP3.LUT R6, R9, UR16, RZ, 0xc0, !PT ;  /* 0x0000001009067c12 */ /* 0x000fca000f8ec0ff */
[----:B------:R-:W-:-:S06]  /*df20*/  IMAD R6, R17, UR4, R6 ;  /* 0x0000000411067c24 */ /* 0x000fcc000f8e0206 */
[----:B0-----:R-:W-:-:S04]  /*df30*/  @P1 IMAD R15, R19, R21, R14 ;  /* 0x00000015130f1224 */ /* 0x001fc800078e020e */
[----:B------:R-:W-:-:S05]  /*df40*/  IMAD R15, R20, UR5, R15 ;  /* 0x00000005140f7c24 */ /* 0x000fca000f8e020f */
[----:B------:R-:W-:Y:S02]  /*df50*/  SEL R9, R6, R15, !P1 ;  /* 0x0000000f06097207 */ /* 0x000fe40004800000 */
[----:B------:R-:W-:-:S07]  /*df60*/  SEL R7, R15, R6, !P1 ;  /* 0x000000060f077207 */ /* 0x000fce0004800000 */
.L_x_284:
[----:B------:R-:W-:Y:S05]  /*df70*/  BSYNC B1 ;  /* 0x0000000000017941 */ /* 0x000fea0003800000 */
.L_x_283:
[----:B------:R-:W-:-:S13]  /*df80*/  LOP3.LUT P1, RZ, R4, 0xff, RZ, 0xc0, !PT ;  /* 0x000000ff04ff7812 */ /* 0x000fda000782c0ff */
[----:B------:R-:W-:Y:S05]  /*df90*/  @P1 BRA `(.L_x_287) ;  /* 0xfffffff400401947 */ /* 0x000fea000383ffff */
[----:B------:R-:W-:Y:S05]  /*dfa0*/  BSYNC B0 ;  /* 0x0000000000007941 */ /* 0x000fea0003800000 */
.L_x_275:
[----:B------:R-:W-:-:S03]  /*dfb0*/  UMOV UR4, 0xffffffff ;  /* 0xffffffff00047882 */ /* 0x000fc60000000000 */
[----:B------:R-:W-:Y:S05]  /*dfc0*/  BRA.DIV UR4, `(.L_x_288) ;  /* 0x0000000a04a47947 */ /* 0x000fea000b800000 */
[----:B------:R-:W-:-:S13]  /*dfd0*/  ELECT P6, URZ, PT ;  /* 0x00000000003f782f */ /* 0x000fda00038c0000 */
.L_x_313:
[----:B------:R-:W-:Y:S04]  /*dfe0*/  BSSY B0, `(.L_x_289) ;  /* 0x000008e000007945 */ /* 0x000fe80003800000 */
[----:B------:R-:W-:Y:S05]  /*dff0*/  @!P6 BRA `(.L_x_290) ;  /* 0x000000080030e947 */ /* 0x000fea0003800000 */
[----:B------:R-:W-:-:S04]  /*e000*/  LOP3.LUT R2, R2, 0x2, RZ, 0xfc, !PT ;  /* 0x0000000202027812 */ /* 0x000fc800078efcff */
[----:B------:R-:W-:-:S13]  /*e010*/  ISETP.NE.AND P0, PT, R2, 0x3, PT ;  /* 0x000000030200780c */ /* 0x000fda0003f05270 */
[----:B------:R-:W-:Y:S05]  /*e020*/  @!P0 BRA `(.L_x_291) ;  /* 0x0000000000048947 */ /* 0x000fea0003800000 */
[----:B------:R-:W-:Y:S01]  /*e030*/  BPT.TRAP 0x1 ;  /* 0x000000040000795c */ /* 0x000fe20000300000 */
.L_x_291:
[----:B------:R-:W0:Y:S01]  /*e040*/  S2R R3, SR_CgaCtaId ;  /* 0x0000000000037919 */ /* 0x000e220000008800 */
[----:B------:R-:W-:-:S04]  /*e050*/  MOV R2, 0x400 ;  /* 0x0000040000027802 */ /* 0x000fc80000000f00 */
[----:B0-----:R-:W-:Y:S02]  /*e060*/  LEA R3, R3, R2, 0x18 ;  /* 0x0000000203037211 */ /* 0x001fe400078ec0ff */
[----:B------:R-:W-:-:S03]  /*e070*/  SHF.L.U32 R2, R0, 0x1f, RZ ;  /* 0x0000001f00027819 */ /* 0x000fc600000006ff */
[----:B------:R-:W-:-:S04]  /*e080*/  VIADD R3, R3, 0x78 ;  /* 0x0000007803037836 */ /* 0x000fc80000000000 */
[C---:B------:R-:W-:Y:S02]  /*e090*/  IMAD R7, R12.reuse, 0x8, R3 ;  /* 0x000000080c077824 */ /* 0x040fe400078e0203 */
[----:B------:R-:W-:Y:S02]  /*e0a0*/  VIADD R12, R12, 0x1 ;  /* 0x000000010c0c7836 */ /* 0x000fe40000000000 */
[----:B------:R-:W0:Y:S03]  /*e0b0*/  SYNCS.PHASECHK.TRANS64.TRYWAIT P0, [R7+URZ], R2 ;  /* 0x00000002070075a7 */ /* 0x000e26000800017f */
[----:B------:R-:W-:-:S04]  /*e0c0*/  ISETP.NE.AND P1, PT, R12, 0xf, PT ;  /* 0x0000000f0c00780c */ /* 0x000fc80003f25270 */
[----:B------:R-:W-:Y:S02]  /*e0d0*/  SEL R5, RZ, 0x1, P1 ;  /* 0x00000001ff057807 */ /* 0x000fe40000800000 */
[----:B------:R-:W-:Y:S02]  /*e0e0*/  SEL R12, R12, RZ, P1 ;  /* 0x000000ff0c0c7207 */ /* 0x000fe40000800000 */
[----:B------:R-:W-:-:S03]  /*e0f0*/  LOP3.LUT R5, R0, R5, RZ, 0x3c, !PT ;  /* 0x0000000500057212 */ /* 0x000fc600078e3cff */
[----:B------:R-:W-:Y:S01]  /*e100*/  IMAD R9, R12, 0x8, R3 ;  /* 0x000000080c097824 */ /* 0x000fe200078e0203 */
[----:B------:R-:W-:Y:S01]  /*e110*/  SHF.L.U32 R4, R5, 0x1f, RZ ;  /* 0x0000001f05047819 */ /* 0x000fe200000006ff */
[----:B0-----:R-:W-:Y:S06]  /*e120*/  @!P0 BRA `(.L_x_292) ;  /* 0x00000008006c8947 */ /* 0x001fec0003800000 */
.L_x_314:
[----:B------:R-:W1:Y:S01]  /*e130*/  SYNCS.PHASECHK.TRANS64.TRYWAIT P0, [R9+URZ], R4 ;  /* 0x00000004090075a7 */ /* 0x000e62000800017f */
[----:B------:R-:W-:-:S05]  /*e140*/  VIADD R0, R12, 0x1 ;  /* 0x000000010c007836 */ /* 0x000fca0000000000 */
[----:B------:R-:W-:-:S04]  /*e150*/  ISETP.NE.AND P1, PT, R0, 0xf, PT ;  /* 0x0000000f0000780c */ /* 0x000fc80003f25270 */
[----:B0-----:R-:W-:Y:S02]  /*e160*/  SEL R2, RZ, 0x1, P1 ;  /* 0x00000001ff027807 */ /* 0x001fe40000800000 */
[----:B------:R-:W-:Y:S02]  /*e170*/  SEL R0, R0, RZ, P1 ;  /* 0x000000ff00007207 */ /* 0x000fe40000800000 */
[----:B------:R-:W-:-:S03]  /*e180*/  LOP3.LUT R7, R5, R2, RZ, 0x3c, !PT ;  /* 0x0000000205077212 */ /* 0x000fc600078e3cff */
[----:B------:R-:W-:Y:S01]  /*e190*/  IMAD R6, R0, 0x8, R3 ;  /* 0x0000000800067824 */ /* 0x000fe200078e0203 */
[----:B------:R-:W-:Y:S01]  /*e1a0*/  SHF.L.U32 R5, R7, 0x1f, RZ ;  /* 0x0000001f07057819 */ /* 0x000fe200000006ff */
[----:B-1----:R-:W-:Y:S06]  /*e1b0*/  @!P0 BRA `(.L_x_293) ;  /* 0x00000008005c8947 */ /* 0x002fec0003800000 */
.L_x_315:
[----:B------:R-:W1:Y:S01]  /*e1c0*/  SYNCS.PHASECHK.TRANS64.TRYWAIT P0, [R6+URZ], R5 ;  /* 0x00000005060075a7 */ /* 0x000e62000800017f */
[----:B------:R-:W-:-:S05]  /*e1d0*/  VIADD R0, R0, 0x1 ;  /* 0x0000000100007836 */ /* 0x000fca0000000000 */
[----:B------:R-:W-:-:S04]  /*e1e0*/  ISETP.NE.AND P1, PT, R0, 0xf, PT ;  /* 0x0000000f0000780c */ /* 0x000fc80003f25270 */
[----:B------:R-:W-:Y:S02]  /*e1f0*/  SEL R2, RZ, 0x1, P1 ;  /* 0x00000001ff027807 */ /* 0x000fe40000800000 */
[----:B------:R-:W-:Y:S02]  /*e200*/  SEL R0, R0, RZ, P1 ;  /* 0x000000ff00007207 */ /* 0x000fe40000800000 */
[----:B------:R-:W-:-:S03]  /*e210*/  LOP3.LUT R7, R7, R2, RZ, 0x3c, !PT ;  /* 0x0000000207077212 */ /* 0x000fc600078e3cff */
[----:B0-----:R-:W-:Y:S01]  /*e220*/  IMAD R9, R0, 0x8, R3 ;  /* 0x0000000800097824 */ /* 0x001fe200078e0203 */
[----:B------:R-:W-:Y:S01]  /*e230*/  SHF.L.U32 R4, R7, 0x1f, RZ ;  /* 0x0000001f07047819 */ /* 0x000fe200000006ff */
[----:B-1----:R-:W-:Y:S06]  /*e240*/  @!P0 BRA `(.L_x_294) ;  /* 0x00000008004c8947 */ /* 0x002fec0003800000 */
.L_x_316:
        /* <DEDUP_REMOVED lines=9> */
.L_x_317:
        /* <DEDUP_REMOVED lines=9> */
.L_x_318:
        /* <DEDUP_REMOVED lines=9> */
.L_x_319:
        /* <DEDUP_REMOVED lines=9> */
.L_x_320:
        /* <DEDUP_REMOVED lines=9> */
.L_x_321:
        /* <DEDUP_REMOVED lines=9> */
.L_x_322:
        /* <DEDUP_REMOVED lines=9> */
.L_x_323:
        /* <DEDUP_REMOVED lines=9> */
.L_x_324:
        /* <DEDUP_REMOVED lines=9> */
.L_x_325:
        /* <DEDUP_REMOVED lines=9> */
.L_x_326:
[----:B------:R-:W1:Y:S01]  /*e7f0*/  SYNCS.PHASECHK.TRANS64.TRYWAIT P0, [R9+URZ], R4 ;  /* 0x00000004090075a7 */ /* 0x000e62000800017f */
[----:B------:R-:W-:-:S05]  /*e800*/  VIADD R0, R0, 0x1 ;  /* 0x0000000100007836 */ /* 0x000fca0000000000 */
[----:B------:R-:W-:-:S04]  /*e810*/  ISETP.NE.AND P1, PT, R0, 0xf, PT ;  /* 0x0000000f0000780c */ /* 0x000fc80003f25270 */
[----:B------:R-:W-:Y:S02]  /*e820*/  SEL R2, RZ, 0x1, P1 ;  /* 0x00000001ff027807 */ /* 0x000fe40000800000 */
[----:B------:R-:W-:Y:S02]  /*e830*/  SEL R0, R0, RZ, P1 ;  /* 0x000000ff00007207 */ /* 0x000fe40000800000 */
[----:B------:R-:W-:Y:S01]  /*e840*/  LOP3.LUT R2, R7, R2, RZ, 0x3c, !PT ;  /* 0x0000000207027212 */ /* 0x000fe200078e3cff */
[----:B-1----:R-:W-:Y:S06]  /*e850*/  @!P0 BRA `(.L_x_305) ;  /* 0x0000000400a48947 */ /* 0x002fec0003800000 */
.L_x_327:
[----:B------:R-:W-:Y:S01]  /*e860*/  IMAD R3, R0, 0x8, R3 ;  /* 0x0000000800037824 */ /* 0x000fe200078e0203 */
[----:B------:R-:W-:-:S07]  /*e870*/  SHF.L.U32 R0, R2, 0x1f, RZ ;  /* 0x0000001f02007819 */ /* 0x000fce00000006ff */
.L_x_306:
[----:B--2---:R2:W3:Y:S02]  /*e880*/  SYNCS.PHASECHK.TRANS64.TRYWAIT P0, [R3+URZ], R0 ;  /* 0x00000000030075a7 */ /* 0x0044e4000800017f */
[----:B---3--:R-:W-:Y:S05]  /*e890*/  @!P0 NANOSLEEP.SYNCS 0x989680 ;  /* 0x009896800000895d */ /* 0x008fea0003900000 */
[----:B------:R-:W3:Y:S02]  /*e8a0*/  @!P0 SYNCS.PHASECHK.TRANS64 P0, [R3+URZ], R0 ;  /* 0x00000000030085a7 */ /* 0x000ee4000800007f */
[----:B---3--:R-:W-:Y:S05]  /*e8b0*/  @!P0 BRA `(.L_x_306) ;  /* 0xfffffffc00f08947 */ /* 0x008fea000383ffff */
.L_x_290:
[----:B------:R-:W-:Y:S05]  /*e8c0*/  BSYNC B0 ;  /* 0x0000000000007941 */ /* 0x000fea0003800000 */
.L_x_289:
[----:B------:R-:W-:Y:S05]  /*e8d0*/  EXIT ;  /* 0x000000000000794d */ /* 0x000fea0003800000 */
.L_x_18:
[----:B---3--:R3:W4:Y:S02]  /*e8e0*/  SYNCS.PHASECHK.TRANS64.TRYWAIT P1, [R3+URZ], R0 ;  /* 0x00000000030075a7 */ /* 0x008724000802017f */
[----:B----4-:R-:W-:Y:S05]  /*e8f0*/  @!P1 NANOSLEEP.SYNCS 0x989680 ;  /* 0x009896800000995d */ /* 0x010fea0003900000 */
[----:B------:R-:W4:Y:S02]  /*e900*/  @!P1 SYNCS.PHASECHK.TRANS64 P1, [R3+URZ], R0 ;  /* 0x00000000030095a7 */ /* 0x000f24000802007f */
[----:B----4-:R-:W-:Y:S05]  /*e910*/  @!P1 BRA `(.L_x_18) ;  /* 0xfffffffc00f09947 */ /* 0x010fea000383ffff */
[----:B------:R-:W-:Y:S05]  /*e920*/  BRA `(.L_x_17) ;  /* 0xffffff2800a07947 */ /* 0x000fea000383ffff */
.L_x_23:
[----:B-1----:R-:W-:-:S04]  /*e930*/  IMAD.U32 R5, RZ, RZ, UR4 ;  /* 0x00000004ff057e24 */ /* 0x002fc8000f8e00ff */
[----:B------:R1:W2:Y:S03]  /*e940*/  SYNCS.PHASECHK.TRANS64.TRYWAIT P1, [R5+URZ], R4 ;  /* 0x00000004050075a7 */ /* 0x0002a6000802017f */
[----:B--2---:R-:W-:Y:S05]  /*e950*/  @!P1 NANOSLEEP.SYNCS 0x989680 ;  /* 0x009896800000995d */ /* 0x004fea0003900000 */
[----:B------:R-:W2:Y:S02]  /*e960*/  @!P1 SYNCS.PHASECHK.TRANS64 P1, [R5+URZ], R4 ;  /* 0x00000004050095a7 */ /* 0x000ea4000802007f */
[----:B--2---:R-:W-:Y:S05]  /*e970*/  @!P1 BRA `(.L_x_23) ;  /* 0xfffffffc00ec9947 */ /* 0x004fea000383ffff */
[----:B------:R-:W-:Y:S05]  /*e980*/  BRA `(.L_x_22) ;  /* 0xffffff2c00487947 */ /* 0x000fea000383ffff */
.L_x_276:
[----:B------:R-:W-:Y:S01]  /*e990*/  BSSY B1, `(.L_x_307) ;  /* 0x0000006000017945 */ /* 0x000fe20003800000 */
[----:B------:R-:W-:-:S07]  /*e9a0*/  IMAD.MOV.U32 R15, RZ, RZ, -0x1 ;  /* 0xffffffffff0f7424 */ /* 0x000fce00078e00ff */
[----:B------:R-:W-:Y:S05]  /*e9b0*/  WARPSYNC.COLLECTIVE R15, `(.L_x_308) ;  /* 0x000000000f0c7348 */ /* 0x000fea0003c00000 */
[----:B------:R-:W-:Y:S02]  /*e9c0*/  ELECT P6, UR62, PT ;  /* 0x00000000003e782f */ /* 0x000fe400038c0000 */
[----:B------:R-:W-:Y:S01]  /*e9d0*/  MOV R14, UR62 ;  /* 0x0000003e000e7c02 */ /* 0x000fe20008000f00 */
[----:B------:R-:W-:Y:S10]  /*e9e0*/  ENDCOLLECTIVE ;  /* 0x000000000000791b */ /* 0x000ff40003800000 */
.L_x_308:
[----:B------:R-:W-:Y:S05]  /*e9f0*/  BSYNC B1 ;  /* 0x0000000000017941 */ /* 0x000fea0003800000 */
.L_x_307:
[----:B------:R-:W-:Y:S05]  /*ea00*/  BRA `(.L_x_309) ;  /* 0xffffffe800b07947 */ /* 0x000fea000383ffff */
.L_x_279:
[----:B0-----:R0:W1:Y:S02]  /*ea10*/  SYNCS.PHASECHK.TRANS64.TRYWAIT P1, [R14+URZ+0x78], R7 ;  /* 0x000078070e0075a7 */ /* 0x001064000802017f */
[----:B-1----:R-:W-:Y:S05]  /*ea20*/  @!P1 NANOSLEEP.SYNCS 0x989680 ;  /* 0x009896800000995d */ /* 0x002fea0003900000 */
[----:B------:R-:W1:Y:S02]  /*ea30*/  @!P1 SYNCS.PHASECHK.TRANS64 P1, [R14+URZ+0x78], R7 ;  /* 0x000078070e0095a7 */ /* 0x000e64000802007f */
[----:B-1----:R-:W-:Y:S05]  /*ea40*/  @!P1 BRA `(.L_x_279) ;  /* 0xfffffffc00f09947 */ /* 0x002fea000383ffff */
[----:B------:R-:W-:Y:S05]  /*ea50*/  BRA `(.L_x_310) ;  /* 0xffffffe800e47947 */ /* 0x000fea000383ffff */
.L_x_288:
[----:B------:R-:W-:Y:S01]  /*ea60*/  BSSY B0, `(.L_x_311) ;  /* 0x0000006000007945 */ /* 0x000fe20003800000 */
[----:B------:R-:W-:-:S07]  /*ea70*/  IMAD.MOV.U32 R15, RZ, RZ, -0x1 ;  /* 0xffffffffff0f7424 */ /* 0x000fce00078e00ff */
[----:B------:R-:W-:Y:S05]  /*ea80*/  WARPSYNC.COLLECTIVE R15, `(.L_x_312) ;  /* 0x000000000f0c7348 */ /* 0x000fea0003c00000 */
[----:B------:R-:W-:Y:S02]  /*ea90*/  ELECT P6, UR62, PT ;  /* 0x00000000003e782f */ /* 0x000fe400038c0000 */
[----:B------:R-:W-:Y:S01]  /*eaa0*/  MOV R14, UR62 ;  /* 0x0000003e000e7c02 */ /* 0x000fe20008000f00 */
[----:B------:R-:W-:Y:S10]  /*eab0*/  ENDCOLLECTIVE ;  /* 0x000000000000791b */ /* 0x000ff40003800000 */
.L_x_312:
[----:B------:R-:W-:Y:S05]  /*eac0*/  BSYNC B0 ;  /* 0x0000000000007941 */ /* 0x000fea0003800000 */
.L_x_311:
[----:B------:R-:W-:Y:S05]  /*ead0*/  BRA `(.L_x_313) ;  /* 0xfffffff400407947 */ /* 0x000fea000383ffff */
.L_x_292:
[----:B0-----:R0:W1:Y:S02]  /*eae0*/  SYNCS.PHASECHK.TRANS64.TRYWAIT P0, [R7+URZ], R2 ;  /* 0x00000002070075a7 */ /* 0x001064000800017f */
[----:B-1----:R-:W-:Y:S05]  /*eaf0*/  @!P0 NANOSLEEP.SYNCS 0x989680 ;  /* 0x009896800000895d */ /* 0x002fea0003900000 */
[----:B------:R-:W1:Y:S02]  /*eb00*/  @!P0 SYNCS.PHASECHK.TRANS64 P0, [R7+URZ], R2 ;  /* 0x00000002070085a7 */ /* 0x000e64000800007f */
[----:B-1----:R-:W-:Y:S05]  /*eb10*/  @!P0 BRA `(.L_x_292) ;  /* 0xfffffffc00f08947 */ /* 0x002fea000383ffff */
[----:B------:R-:W-:Y:S05]  /*eb20*/  BRA `(.L_x_314) ;  /* 0xfffffff400807947 */ /* 0x000fea000383ffff */
.L_x_293:
[----:B0-----:R0:W1:Y:S02]  /*eb30*/  SYNCS.PHASECHK.TRANS64.TRYWAIT P0, [R9+URZ], R4 ;  /* 0x00000004090075a7 */ /* 0x001064000800017f */
[----:B-1----:R-:W-:Y:S05]  /*eb40*/  @!P0 NANOSLEEP.SYNCS 0x989680 ;  /* 0x009896800000895d */ /* 0x002fea0003900000 */
[----:B------:R-:W1:Y:S02]  /*eb50*/  @!P0 SYNCS.PHASECHK.TRANS64 P0, [R9+URZ], R4 ;  /* 0x00000004090085a7 */ /* 0x000e64000800007f */
[----:B-1----:R-:W-:Y:S05]  /*eb60*/  @!P0 BRA `(.L_x_293) ;  /* 0xfffffffc00f08947 */ /* 0x002fea000383ffff */
[----:B------:R-:W-:Y:S05]  /*eb70*/  BRA `(.L_x_315) ;  /* 0xfffffff400907947 */ /* 0x000fea000383ffff */
.L_x_294:
[----:B0-----:R0:W1:Y:S02]  /*eb80*/  SYNCS.PHASECHK.TRANS64.TRYWAIT P0, [R6+URZ], R5 ;  /* 0x00000005060075a7 */ /* 0x001064000800017f */
[----:B-1----:R-:W-:Y:S05]  /*eb90*/  @!P0 NANOSLEEP.SYNCS 0x989680 ;  /* 0x009896800000895d */ /* 0x002fea0003900000 */
[----:B------:R-:W1:Y:S02]  /*eba0*/  @!P0 SYNCS.PHASECHK.TRANS64 P0, [R6+URZ], R5 ;  /* 0x00000005060085a7 */ /* 0x000e64000800007f */
[----:B-1----:R-:W-:Y:S05]  /*ebb0*/  @!P0 BRA `(.L_x_294) ;  /* 0xfffffffc00f08947 */ /* 0x002fea000383ffff */
[----:B------:R-:W-:Y:S05]  /*ebc0*/  BRA `(.L_x_316) ;  /* 0xfffffff400a07947 */ /* 0x000fea000383ffff */
.L_x_295:
[----:B0-----:R0:W1:Y:S02]  /*ebd0*/  SYNCS.PHASECHK.TRANS64.TRYWAIT P0, [R9+URZ], R4 ;  /* 0x00000004090075a7 */ /* 0x001064000800017f */
[----:B-1----:R-:W-:Y:S05]  /*ebe0*/  @!P0 NANOSLEEP.SYNCS 0x989680 ;  /* 0x009896800000895d */ /* 0x002fea0003900000 */
[----:B------:R-:W1:Y:S02]  /*ebf0*/  @!P0 SYNCS.PHASECHK.TRANS64 P0, [R9+URZ], R4 ;  /* 0x00000004090085a7 */ /* 0x000e64000800007f */
[----:B-1----:R-:W-:Y:S05]  /*ec00*/  @!P0 BRA `(.L_x_295) ;  /* 0xfffffffc00f08947 */ /* 0x002fea000383ffff */
[----:B------:R-:W-:Y:S05]  /*ec10*/  BRA `(.L_x_317) ;  /* 0xfffffff400b07947 */ /* 0x000fea000383ffff */
.L_x_296:
[----:B0-----:R0:W1:Y:S02]  /*ec20*/  SYNCS.PHASECHK.TRANS64.TRYWAIT P0, [R6+URZ], R5 ;  /* 0x00000005060075a7 */ /* 0x001064000800017f */
[----:B-1----:R-:W-:Y:S05]  /*ec30*/  @!P0 NANOSLEEP.SYNCS 0x989680 ;  /* 0x009896800000895d */ /* 0x002fea0003900000 */
[----:B------:R-:W1:Y:S02]  /*ec40*/  @!P0 SYNCS.PHASECHK.TRANS64 P0, [R6+URZ], R5 ;  /* 0x00000005060085a7 */ /* 0x000e64000800007f */
[----:B-1----:R-:W-:Y:S05]  /*ec50*/  @!P0 BRA `(.L_x_296) ;  /* 0xfffffffc00f08947 */ /* 0x002fea000383ffff */
[----:B------:R-:W-:Y:S05]  /*ec60*/  BRA `(.L_x_318) ;  /* 0xfffffff400c07947 */ /* 0x000fea000383ffff */
.L_x_297:
[----:B0-----:R0:W1:Y:S02]  /*ec70*/  SYNCS.PHASECHK.TRANS64.TRYWAIT P0, [R9+URZ], R4 ;  /* 0x00000004090075a7 */ /* 0x001064000800017f */
[----:B-1----:R-:W-:Y:S05]  /*ec80*/  @!P0 NANOSLEEP.SYNCS 0x989680 ;  /* 0x009896800000895d */ /* 0x002fea0003900000 */
[----:B------:R-:W1:Y:S02]  /*ec90*/  @!P0 SYNCS.PHASECHK.TRANS64 P0, [R9+URZ], R4 ;  /* 0x00000004090085a7 */ /* 0x000e64000800007f */
[----:B-1----:R-:W-:Y:S05]  /*eca0*/  @!P0 BRA `(.L_x_297) ;  /* 0xfffffffc00f08947 */ /* 0x002fea000383ffff */
[----:B------:R-:W-:Y:S05]  /*ecb0*/  BRA `(.L_x_319) ;  /* 0xfffffff400d07947 */ /* 0x000fea000383ffff */
.L_x_298:
[----:B0-----:R0:W1:Y:S02]  /*ecc0*/  SYNCS.PHASECHK.TRANS64.TRYWAIT P0, [R6+URZ], R5 ;  /* 0x00000005060075a7 */ /* 0x001064000800017f */
[----:B-1----:R-:W-:Y:S05]  /*ecd0*/  @!P0 NANOSLEEP.SYNCS 0x989680 ;  /* 0x009896800000895d */ /* 0x002fea0003900000 */
[----:B------:R-:W1:Y:S02]  /*ece0*/  @!P0 SYNCS.PHASECHK.TRANS64 P0, [R6+URZ], R5 ;  /* 0x00000005060085a7 */ /* 0x000e64000800007f */
[----:B-1----:R-:W-:Y:S05]  /*ecf0*/  @!P0 BRA `(.L_x_298) ;  /* 0xfffffffc00f08947 */ /* 0x002fea000383ffff */
[----:B------:R-:W-:Y:S05]  /*ed00*/  BRA `(.L_x_320) ;  /* 0xfffffff400e07947 */ /* 0x000fea000383ffff */
.L_x_299:
[----:B0-----:R0:W1:Y:S02]  /*ed10*/  SYNCS.PHASECHK.TRANS64.TRYWAIT P0, [R9+URZ], R4 ;  /* 0x00000004090075a7 */ /* 0x001064000800017f */
[----:B-1----:R-:W-:Y:S05]  /*ed20*/  @!P0 NANOSLEEP.SYNCS 0x989680 ;  /* 0x009896800000895d */ /* 0x002fea0003900000 */
[----:B------:R-:W1:Y:S02]  /*ed30*/  @!P0 SYNCS.PHASECHK.TRANS64 P0, [R9+URZ], R4 ;  /* 0x00000004090085a7 */ /* 0x000e64000800007f */
[----:B-1----:R-:W-:Y:S05]  /*ed40*/  @!P0 BRA `(.L_x_299) ;  /* 0xfffffffc00f08947 */ /* 0x002fea000383ffff */
[----:B------:R-:W-:Y:S05]  /*ed50*/  BRA `(.L_x_321) ;  /* 0xfffffff400f07947 */ /* 0x000fea000383ffff */
.L_x_300:
[----:B0-----:R0:W1:Y:S02]  /*ed60*/  SYNCS.PHASECHK.TRANS64.TRYWAIT P0, [R6+URZ], R5 ;  /* 0x00000005060075a7 */ /* 0x001064000800017f */
[----:B-1----:R-:W-:Y:S05]  /*ed70*/  @!P0 NANOSLEEP.SYNCS 0x989680 ;  /* 0x009896800000895d */ /* 0x002fea0003900000 */
[----:B------:R-:W1:Y:S02]  /*ed80*/  @!P0 SYNCS.PHASECHK.TRANS64 P0, [R6+URZ], R5 ;  /* 0x00000005060085a7 */ /* 0x000e64000800007f */
[----:B-1----:R-:W-:Y:S05]  /*ed90*/  @!P0 BRA `(.L_x_300) ;  /* 0xfffffffc00f08947 */ /* 0x002fea000383ffff */
[----:B------:R-:W-:Y:S05]  /*eda0*/  BRA `(.L_x_322) ;  /* 0xfffffff800007947 */ /* 0x000fea000383ffff */
.L_x_301:
[----:B0-----:R0:W1:Y:S02]  /*edb0*/  SYNCS.PHASECHK.TRANS64.TRYWAIT P0, [R9+URZ], R4 ;  /* 0x00000004090075a7 */ /* 0x001064000800017f */
[----:B-1----:R-:W-:Y:S05]  /*edc0*/  @!P0 NANOSLEEP.SYNCS 0x989680 ;  /* 0x009896800000895d */ /* 0x002fea0003900000 */
[----:B------:R-:W1:Y:S02]  /*edd0*/  @!P0 SYNCS.PHASECHK.TRANS64 P0, [R9+URZ], R4 ;  /* 0x00000004090085a7 */ /* 0x000e64000800007f */
[----:B-1----:R-:W-:Y:S05]  /*ede0*/  @!P0 BRA `(.L_x_301) ;  /* 0xfffffffc00f08947 */ /* 0x002fea000383ffff */
[----:B------:R-:W-:Y:S05]  /*edf0*/  BRA `(.L_x_323) ;  /* 0xfffffff800107947 */ /* 0x000fea000383ffff */
.L_x_302:
[----:B0-----:R0:W1:Y:S02]  /*ee00*/  SYNCS.PHASECHK.TRANS64.TRYWAIT P0, [R6+URZ], R5 ;  /* 0x00000005060075a7 */ /* 0x001064000800017f */
[----:B-1----:R-:W-:Y:S05]  /*ee10*/  @!P0 NANOSLEEP.SYNCS 0x989680 ;  /* 0x009896800000895d */ /* 0x002fea0003900000 */
[----:B------:R-:W1:Y:S02]  /*ee20*/  @!P0 SYNCS.PHASECHK.TRANS64 P0, [R6+URZ], R5 ;  /* 0x00000005060085a7 */ /* 0x000e64000800007f */
[----:B-1----:R-:W-:Y:S05]  /*ee30*/  @!P0 BRA `(.L_x_302) ;  /* 0xfffffffc00f08947 */ /* 0x002fea000383ffff */
[----:B------:R-:W-:Y:S05]  /*ee40*/  BRA `(.L_x_324) ;  /* 0xfffffff800207947 */ /* 0x000fea000383ffff */
.L_x_303:
[----:B0-----:R0:W1:Y:S02]  /*ee50*/  SYNCS.PHASECHK.TRANS64.TRYWAIT P0, [R9+URZ], R4 ;  /* 0x00000004090075a7 */ /* 0x001064000800017f */
[----:B-1----:R-:W-:Y:S05]  /*ee60*/  @!P0 NANOSLEEP.SYNCS 0x989680 ;  /* 0x009896800000895d */ /* 0x002fea0003900000 */
[----:B------:R-:W1:Y:S02]  /*ee70*/  @!P0 SYNCS.PHASECHK.TRANS64 P0, [R9+URZ], R4 ;  /* 0x00000004090085a7 */ /* 0x000e64000800007f */
[----:B-1----:R-:W-:Y:S05]  /*ee80*/  @!P0 BRA `(.L_x_303) ;  /* 0xfffffffc00f08947 */ /* 0x002fea000383ffff */
[----:B------:R-:W-:Y:S05]  /*ee90*/  BRA `(.L_x_325) ;  /* 0xfffffff800307947 */ /* 0x000fea000383ffff */
.L_x_304:
[----:B0-----:R0:W1:Y:S02]  /*eea0*/  SYNCS.PHASECHK.TRANS64.TRYWAIT P0, [R6+URZ], R5 ;  /* 0x00000005060075a7 */ /* 0x001064000800017f */
[----:B-1----:R-:W-:Y:S05]  /*eeb0*/  @!P0 NANOSLEEP.SYNCS 0x989680 ;  /* 0x009896800000895d */ /* 0x002fea0003900000 */
[----:B------:R-:W1:Y:S02]  /*eec0*/  @!P0 SYNCS.PHASECHK.TRANS64 P0, [R6+URZ], R5 ;  /* 0x00000005060085a7 */ /* 0x000e64000800007f */
[----:B-1----:R-:W-:Y:S05]  /*eed0*/  @!P0 BRA `(.L_x_304) ;  /* 0xfffffffc00f08947 */ /* 0x002fea000383ffff */
[----:B------:R-:W-:Y:S05]  /*eee0*/  BRA `(.L_x_326) ;  /* 0xfffffff800407947 */ /* 0x000fea000383ffff */
.L_x_305:
[----:B-1----:R1:W2:Y:S02]  /*eef0*/  SYNCS.PHASECHK.TRANS64.TRYWAIT P0, [R9+URZ], R4 ;  /* 0x00000004090075a7 */ /* 0x0022a4000800017f */
[----:B--2---:R-:W-:Y:S05]  /*ef00*/  @!P0 NANOSLEEP.SYNCS 0x989680 ;  /* 0x009896800000895d */ /* 0x004fea0003900000 */
[----:B------:R-:W2:Y:S02]  /*ef10*/  @!P0 SYNCS.PHASECHK.TRANS64 P0, [R9+URZ], R4 ;  /* 0x00000004090085a7 */ /* 0x000ea4000800007f */
[----:B--2---:R-:W-:Y:S05]  /*ef20*/  @!P0 BRA `(.L_x_305) ;  /* 0xfffffffc00f08947 */ /* 0x004fea000383ffff */
[----:B------:R-:W-:Y:S05]  /*ef30*/  BRA `(.L_x_327) ;  /* 0xfffffff800487947 */ /* 0x000fea000383ffff */
.L_x_328:
[----:B------:R-:W-:-:S00]  /*ef40*/  BRA `(.L_x_328) ;  /* 0xfffffffc00fc7947 */ /* 0x000fc0000383ffff */
[----:B------:R-:W-:-:S00]  /*ef50*/  NOP ;  /* 0x0000000000007918 */ /* 0x000fc00000000000 */
        /* <DEDUP_REMOVED lines=10> */
.L_x_329:


//--------------------- .nv.global.init           --------------------------
	.section	.nv.global.init,"aw",@progbits
.nv.global.init:
	.type		$str$22,@object
	.size		$str$22,($str$23 - $str$22)
$str$22:
        /*0000*/ 	.byte	0x6b, 0x5f, 0x74, 0x69, 0x6c, 0x65, 0x5f, 0x63, 0x6f, 0x75, 0x6e, 0x74, 0x20, 0x3e, 0x3d, 0x20
        /*0010*/ 	.byte	0x31, 0x00
	.type		$str$23,@object
	.size		$str$23,(__unnamed_1 - $str$23)
$str$23:
        /*0012*/ 	.byte	0x2f, 0x74, 0x6d, 0x70, 0x2f, 0x63, 0x75, 0x74, 0x6c, 0x61, 0x73, 0x73, 0x5f, 0x73, 0x77, 0x65
        /*0022*/ 	.byte	0x65, 0x70, 0x5f, 0x73, 0x72, 0x63, 0x2f, 0x69, 0x6e, 0x63, 0x6c, 0x75, 0x64, 0x65, 0x2f, 0x63
        /*0032*/ 	.byte	0x75, 0x74, 0x6c, 0x61, 0x73, 0x73, 0x2f, 0x67, 0x65, 0x6d, 0x6d, 0x2f, 0x63, 0x6f, 0x6c, 0x6c
        /*0042*/ 	.byte	0x65, 0x63, 0x74, 0x69, 0x76, 0x65, 0x2f, 0x73, 0x6d, 0x39, 0x30, 0x5f, 0x6d, 0x6d, 0x61, 0x5f
        /*0052*/ 	.byte	0x74, 0x6d, 0x61, 0x5f, 0x67, 0x6d, 0x6d, 0x61, 0x5f, 0x73, 0x73, 0x5f, 0x77, 0x61, 0x72, 0x70
        /*0062*/ 	.byte	0x73, 0x70, 0x65, 0x63, 0x69, 0x61, 0x6c, 0x69, 0x7a, 0x65, 0x64, 0x2e, 0x68, 0x70, 0x70, 0x00
	.type		__unnamed_1,@object
	.size		__unnamed_1,(.L_0 - __unnamed_1)
__unnamed_1:
        /*0072*/ 	.byte	0x76, 0x6f, 0x69, 0x64, 0x20, 0x63, 0x75, 0x74, 0x6c, 0x61, 0x73, 0x73, 0x3a, 0x3a, 0x67, 0x65
        /* <DEDUP_REMOVED lines=179> */
        /*0bb2*/ 	.byte	0x3a, 0x3a, 0x69, 0x64, 0x65, 0x6e, 0x74, 0x69, 0x74, 0x79, 0x5d, 0x00
.L_0:


//--------------------- .nv.shared._ZN7cutlass13device_kernelINS_4gemm6kernel13GemmUniversalIN4cute5tupleIJiiiiEEENS1_10collective13CollectiveMmaINS1_34MainloopSm90TmaGmmaWarpSpecializedILi15ENS5_IJNS4_1CILi1EEESB_SB_EEENS1_35KernelTmaWarpSpecializedCooperativeEEENS5_IJNSA_ILi384EEENSA_ILi96EEENSA_ILi16EEEEEENS_6half_tENS5_IJlSB_lEEESJ_SK_NS4_8TiledMMAINS4_8MMA_AtomIJNS4_4SM904GMMA25MMA_64x96x16_F32F16F16_SSILNSO_5MajorE0ELSQ_0ELNSO_7ScaleInE1ELSR_1EEEEEENS4_6LayoutINS5_IJNSA_ILi2EEESB_SB_EEENS5_IJSB_NSA_ILi0EEESX_EEEEENS5_IJNS4_10UnderscoreES10_S10_EEEEENS4_13SM90_TMA_LOADENS4_14ComposedLayoutINS4_7SwizzleILi1ELi4ELi3EEENS4_18smem_ptr_flag_bitsILi16EEENSU_INS5_IJNSA_ILi8EEESH_EEENS5_IJSH_SB_EEEEEEEvNS4_8identityES13_S1D_vS1E_EENS_8epilogue10collective6detail29Sm90TmaWarpSpecializedAdapterINS1H_15DefaultEpilogueISJ_SK_SK_NS1G_6thread17LinearCombinationISJ_Li1EffLNS1L_9ScaleType4KindE0ELNS_15FloatRoundStyleE2ESJ_EENS1_15EpilogueDefaultEEEEEvvEEEEvNT_6ParamsE --------------------------
	.section	.nv.shared._ZN7cutlass13device_kernelINS_4gemm6kernel13GemmUniversalIN4cute5tupleIJiiiiEEENS1_10collective13CollectiveMmaINS1_34MainloopSm90TmaGmmaWarpSpecializedILi15ENS5_IJNS4_1CILi1EEESB_SB_EEENS1_35KernelTmaWarpSpecializedCooperativeEEENS5_IJNSA_ILi384EEENSA_ILi96EEENSA_ILi16EEEEEENS_6half_tENS5_IJlSB_lEEESJ_SK_NS4_8TiledMMAINS4_8MMA_AtomIJNS4_4SM904GMMA25MMA_64x96x16_F32F16F16_SSILNSO_5MajorE0ELSQ_0ELNSO_7ScaleInE1ELSR_1EEEEEENS4_6LayoutINS5_IJNSA_ILi2EEESB_SB_EEENS5_IJSB_NSA_ILi0EEESX_EEEEENS5_IJNS4_10UnderscoreES10_S10_EEEEENS4_13SM90_TMA_LOADENS4_14ComposedLayoutINS4_7SwizzleILi1ELi4ELi3EEENS4_18smem_ptr_flag_bitsILi16EEENSU_INS5_IJNSA_ILi8EEESH_EEENS5_IJSH_SB_EEEEEEEvNS4_8identityES13_S1D_vS1E_EENS_8epilogue10collective6detail29Sm90TmaWarpSpecializedAdapterINS1H_15DefaultEpilogueISJ_SK_SK_NS1G_6thread17LinearCombinationISJ_Li1EffLNS1L_9ScaleType4KindE0ELNS_15FloatRoundStyleE2ESJ_EENS1_15EpilogueDefaultEEEEEvvEEEEvNT_6ParamsE,"aw",@nobits
	.sectionflags	@""
	.align	16
	.zero		1024


//--------------------- .nv.shared.reserved.0     --------------------------
	.section	.nv.shared.reserved.0,"aw",@nobits
	.weak		__nv_reservedSMEM_offset_0_alias
	.size		__nv_reservedSMEM_offset_0_alias, 0, 0
	.other		__nv_reservedSMEM_offset_0_alias,@"STO_CUDA_RESERVED_SHARED STV_DEFAULT"
__nv_reservedSMEM_offset_0_alias:
	.zero		0


//--------------------- .nv.global                --------------------------
	.section	.nv.global,"aw",@nobits
.nv.global:
	.type		_ZN39_INTERNAL_cd604f13_4_k_cu_8c6f922c_46574cute1_E,@object
	.size		_ZN39_INTERNAL_cd604f13_4_k_cu_8c6f922c_46574cute1_E,(_ZN39_INTERNAL_cd604f13_4_k_cu_8c6f922c_46574cuda3std3__45__cpo6cbeginE - _ZN39_INTERNAL_cd604f13_4_k_cu_8c6f922c_46574cute1_E)
_ZN39_INTERNAL_cd604f13_4_k_cu_8c6f922c_46574cute1_E:
	.zero		1
	.type		_ZN39_INTERNAL_cd604f13_4_k_cu_8c6f922c_46574cuda3std3__45__cpo6cbeginE,@object
	.size		_ZN39_INTERNAL_cd604f13_4_k_cu_8c6f922c_46574cuda3std3__45__cpo6cbeginE,(_ZN39_INTERNAL_cd604f13_4_k_cu_8c6f922c_46574cuda3std3__48in_placeE - _ZN39_INTERNAL_cd604f13_4_k_cu_8c6f922c_46574cuda3std3__45__cpo6cbeginE)
_ZN39_INTERNAL_cd604f13_4_k_cu_8c6f922c_46574cuda3std3__45__cpo6cbeginE:
	.zero		1
	.type		_ZN39_INTERNAL_cd604f13_4_k_cu_8c6f922c_46574cuda3std3__48in_placeE,@object
	.size		_ZN39_INTERNAL_cd604f13_4_k_cu_8c6f922c_46574cuda3std3__48in_placeE,(_ZN39_INTERNAL_cd604f13_4_k_cu_8c6f922c_46574cuda3std6ranges3__45__cpo9iter_moveE - _ZN39_INTERNAL_cd604f13_4_k_cu_8c6f922c_46574cuda3std3__48in_placeE)
_ZN39_INTERNAL_cd604f13_4_k_cu_8c6f922c_46574cuda3std3__48in_placeE:
	.zero		1
	.type		_ZN39_INTERNAL_cd604f13_4_k_cu_8c6f922c_46574cuda3std6ranges3__45__cpo9iter_moveE,@object
	.size		_ZN39_INTERNAL_cd604f13_4_k_cu_8c6f922c_46574cuda3std6ranges3__45__cpo9iter_moveE,(_ZN39_INTERNAL_cd604f13_4_k_cu_8c6f922c_46574cuda3std3__45__cpo5beginE - _ZN39_INTERNAL_cd604f13_4_k_cu_8c6f922c_46574cuda3std6ranges3__45__cpo9iter_moveE)
_ZN39_INTERNAL_cd604f13_4_k_cu_8c6f922c_46574cuda3std6ranges3__45__cpo9iter_moveE:
	.zero		1
	.type		_ZN39_INTERNAL_cd604f13_4_k_cu_8c6f922c_46574cuda3std3__45__cpo5beginE,@object
	.size		_ZN39_INTERNAL_cd604f13_4_k_cu_8c6f922c_46574cuda3std3__45__cpo5beginE,(_ZN39_INTERNAL_cd604f13_4_k_cu_8c6f922c_46574cuda3std3__441_GLOBAL__N__cd604f13_4_k_cu_8c6f922c_46576ignoreE - _ZN39_INTERNAL_cd604f13_4_k_cu_8c6f922c_46574cuda3std3__45__cpo5beginE)
_ZN39_INTERNAL_cd604f13_4_k_cu_8c6f922c_46574cuda3std3__45__cpo5beginE:
	.zero		1
	.type		_ZN39_INTERNAL_cd604f13_4_k_cu_8c6f922c_46574cuda3std3__441_GLOBAL__N__cd604f13_4_k_cu_8c6f922c_46576ignoreE,@object
	.size		_ZN39_INTERNAL_cd604f13_4_k_cu_8c6f922c_46574cuda3std3__441_GLOBAL__N__cd604f13_4_k_cu_8c6f922c_46576ignoreE,(_ZN39_INTERNAL_cd604f13_4_k_cu_8c6f922c_46574cute7productE - _ZN39_INTERNAL_cd604f13_4_k_cu_8c6f922c_46574cuda3std3__441_GLOBAL__N__cd604f13_4_k_cu_8c6f922c_46576ignoreE)
_ZN39_INTERNAL_cd604f13_4_k_cu_8c6f922c_46574cuda3std3__441_GLOBAL__N__cd604f13_4_k_cu_8c6f922c_46576ignoreE:
	.zero		1
	.type		_ZN39_INTERNAL_cd604f13_4_k_cu_8c6f922c_46574cute7productE,@object
	.size		_ZN39_INTERNAL_cd604f13_4_k_cu_8c6f922c_46574cute7productE,(_ZN39_INTERNAL_cd604f13_4_k_cu_8c6f922c_46574cuda3std3__45__cpo3endE - _ZN39_INTERNAL_cd604f13_4_k_cu_8c6f922c_46574cute7productE)
_ZN39_INTERNAL_cd604f13_4_k_cu_8c6f922c_46574cute7productE:
	.zero		1
	.type		_ZN39_INTERNAL_cd604f13_4_k_cu_8c6f922c_46574cuda3std3__45__cpo3endE,@object
	.size		_ZN39_INTERNAL_cd604f13_4_k_cu_8c6f922c_46574cuda3std3__45__cpo3endE,(_ZN39_INTERNAL_cd604f13_4_k_cu_8c6f922c_46574cuda3std3__419piecewise_constructE - _ZN39_INTERNAL_cd604f13_4_k_cu_8c6f922c_46574cuda3std3__45__cpo3endE)
_ZN39_INTERNAL_cd604f13_4_k_cu_8c6f922c_46574cuda3std3__45__cpo3endE:
	.zero		1
	.type		_ZN39_INTERNAL_cd604f13_4_k_cu_8c6f922c_46574cuda3std3__419piecewise_constructE,@object
	.size		_ZN39_INTERNAL_cd604f13_4_k_cu_8c6f922c_46574cuda3std3__419piecewise_constructE,(_ZN39_INTERNAL_cd604f13_4_k_cu_8c6f922c_46574cuda3std3__45__cpo4cendE - _ZN39_INTERNAL_cd604f13_4_k_cu_8c6f922c_46574cuda3std3__419piecewise_constructE)
_ZN39_INTERNAL_cd604f13_4_k_cu_8c6f922c_46574cuda3std3__419piecewise_constructE:
	.zero		1
	.type		_ZN39_INTERNAL_cd604f13_4_k_cu_8c6f922c_46574cuda3std3__45__cpo4cendE,@object
	.size		_ZN39_INTERNAL_cd604f13_4_k_cu_8c6f922c_46574cuda3std3__45__cpo4cendE,(_ZN39_INTERNAL_cd604f13_4_k_cu_8c6f922c_46574cuda3std6ranges3__45__cpo4swapE - _ZN39_INTERNAL_cd604f13_4_k_cu_8c6f922c_46574cuda3std3__45__cpo4cendE)
_ZN39_INTERNAL_cd604f13_4_k_cu_8c6f922c_46574cuda3std3__45__cpo4cendE:
	.zero		1
	.type		_ZN39_INTERNAL_cd604f13_4_k_cu_8c6f922c_46574cuda3std6ranges3__45__cpo4swapE,@object
	.size		_ZN39_INTERNAL_cd604f13_4_k_cu_8c6f922c_46574cuda3std6ranges3__45__cpo4swapE,(.L_8 - _ZN39_INTERNAL_cd604f13_4_k_cu_8c6f922c_46574cuda3std6ranges3__45__cpo4swapE)
_ZN39_INTERNAL_cd604f13_4_k_cu_8c6f922c_46574cuda3std6ranges3__45__cpo4swapE:
	.zero		1
.L_8:


//--------------------- .nv.constant0._ZN7cutlass13device_kernelINS_4gemm6kernel13GemmUniversalIN4cute5tupleIJiiiiEEENS1_10collective13CollectiveMmaINS1_34MainloopSm90TmaGmmaWarpSpecializedILi15ENS5_IJNS4_1CILi1EEESB_SB_EEENS1_35KernelTmaWarpSpecializedCooperativeEEENS5_IJNSA_ILi384EEENSA_ILi96EEENSA_ILi16EEEEEENS_6half_tENS5_IJlSB_lEEESJ_SK_NS4_8TiledMMAINS4_8MMA_AtomIJNS4_4SM904GMMA25MMA_64x96x16_F32F16F16_SSILNSO_5MajorE0ELSQ_0ELNSO_7ScaleInE1ELSR_1EEEEEENS4_6LayoutINS5_IJNSA_ILi2EEESB_SB_EEENS5_IJSB_NSA_ILi0EEESX_EEEEENS5_IJNS4_10UnderscoreES10_S10_EEEEENS4_13SM90_TMA_LOADENS4_14ComposedLayoutINS4_7SwizzleILi1ELi4ELi3EEENS4_18smem_ptr_flag_bitsILi16EEENSU_INS5_IJNSA_ILi8EEESH_EEENS5_IJSH_SB_EEEEEEEvNS4_8identityES13_S1D_vS1E_EENS_8epilogue10collective6detail29Sm90TmaWarpSpecializedAdapterINS1H_15DefaultEpilogueISJ_SK_SK_NS1G_6thread17LinearCombinationISJ_Li1EffLNS1L_9ScaleType4KindE0ELNS_15FloatRoundStyleE2ESJ_EENS1_15EpilogueDefaultEEEEEvvEEEEvNT_6ParamsE --------------------------
	.section	.nv.constant0._ZN7cutlass13device_kernelINS_4gemm6kernel13GemmUniversalIN4cute5tupleIJiiiiEEENS1_10collective13CollectiveMmaINS1_34MainloopSm90TmaGmmaWarpSpecializedILi15ENS5_IJNS4_1CILi1EEESB_SB_EEENS1_35KernelTmaWarpSpecializedCooperativeEEENS5_IJNSA_ILi384EEENSA_ILi96EEENSA_ILi16EEEEEENS_6half_tENS5_IJlSB_lEEESJ_SK_NS4_8TiledMMAINS4_8MMA_AtomIJNS4_4SM904GMMA25MMA_64x96x16_F32F16F16_SSILNSO_5MajorE0ELSQ_0ELNSO_7ScaleInE1ELSR_1EEEEEENS4_6LayoutINS5_IJNSA_ILi2EEESB_SB_EEENS5_IJSB_NSA_ILi0EEESX_EEEEENS5_IJNS4_10UnderscoreES10_S10_EEEEENS4_13SM90_TMA_LOADENS4_14ComposedLayoutINS4_7SwizzleILi1ELi4ELi3EEENS4_18smem_ptr_flag_bitsILi16EEENSU_INS5_IJNSA_ILi8EEESH_EEENS5_IJSH_SB_EEEEEEEvNS4_8identityES13_S1D_vS1E_EENS_8epilogue10collective6detail29Sm90TmaWarpSpecializedAdapterINS1H_15DefaultEpilogueISJ_SK_SK_NS1G_6thread17LinearCombinationISJ_Li1EffLNS1L_9ScaleType4KindE0ELNS_15FloatRoundStyleE2ESJ_EENS1_15EpilogueDefaultEEEEEvvEEEEvNT_6ParamsE,"a",@progbits
	.sectionflags	@""
	.align	4
.nv.constant0._ZN7cutlass13device_kernelINS_4gemm6kernel13GemmUniversalIN4cute5tupleIJiiiiEEENS1_10collective13CollectiveMmaINS1_34MainloopSm90TmaGmmaWarpSpecializedILi15ENS5_IJNS4_1CILi1EEESB_SB_EEENS1_35KernelTmaWarpSpecializedCooperativeEEENS5_IJNSA_ILi384EEENSA_ILi96EEENSA_ILi16EEEEEENS_6half_tENS5_IJlSB_lEEESJ_SK_NS4_8TiledMMAINS4_8MMA_AtomIJNS4_4SM904GMMA25MMA_64x96x16_F32F16F16_SSILNSO_5MajorE0ELSQ_0ELNSO_7ScaleInE1ELSR_1EEEEEENS4_6LayoutINS5_IJNSA_ILi2EEESB_SB_EEENS5_IJSB_NSA_ILi0EEESX_EEEEENS5_IJNS4_10UnderscoreES10_S10_EEEEENS4_13SM90_TMA_LOADENS4_14ComposedLayoutINS4_7SwizzleILi1ELi4ELi3EEENS4_18smem_ptr_flag_bitsILi16EEENSU_INS5_IJNSA_ILi8EEESH_EEENS5_IJSH_SB_EEEEEEEvNS4_8identityES13_S1D_vS1E_EENS_8epilogue10collective6detail29Sm90TmaWarpSpecializedAdapterINS1H_15DefaultEpilogueISJ_SK_SK_NS1G_6thread17LinearCombinationISJ_Li1EffLNS1L_9ScaleType4KindE0ELNS_15FloatRoundStyleE2ESJ_EENS1_15EpilogueDefaultEEEEEvvEEEEvNT_6ParamsE:
	.zero		1664


//--------------------- SYMBOLS --------------------------

	.type		.nv.reservedSmem.offset0,@object
	.size		.nv.reservedSmem.offset0,0x4
	.type		__assertfail,@function
